//
// Generated by NVIDIA NVVM Compiler
//
// Compiler Build ID: CL-36424714
// Cuda compilation tools, release 13.0, V13.0.88
// Based on NVVM 20.0.0
//

.version 9.0
.target sm_100
.address_size 64

	// .globl	s64_lt

.visible .entry s64_lt(
	.param .u64 .ptr .align 1 s64_lt_param_0,
	.param .u64 .ptr .align 1 s64_lt_param_1,
	.param .u64 .ptr .align 1 s64_lt_param_2
)
{
	.reg .pred 	%p<2>;
	.reg .b16 	%rs<2>;
	.reg .b32 	%r<5>;
	.reg .b64 	%rd<14>;

	ld.param.u64 	%rd1, [s64_lt_param_0];
	ld.param.u64 	%rd2, [s64_lt_param_1];
	ld.param.u64 	%rd3, [s64_lt_param_2];
	cvta.to.global.u64 	%rd4, %rd3;
	cvta.to.global.u64 	%rd5, %rd2;
	cvta.to.global.u64 	%rd6, %rd1;
	mov.u32 	%r1, %ctaid.x;
	mov.u32 	%r2, %ntid.x;
	mov.u32 	%r3, %tid.x;
	mad.lo.s32 	%r4, %r1, %r2, %r3;
	cvt.s64.s32 	%rd7, %r4;
	mul.wide.s32 	%rd8, %r4, 8;
	add.s64 	%rd9, %rd6, %rd8;
	ld.global.nc.u64 	%rd10, [%rd9];
	add.s64 	%rd11, %rd5, %rd8;
	ld.global.nc.u64 	%rd12, [%rd11];
	setp.lt.s64 	%p1, %rd10, %rd12;
	selp.u16 	%rs1, 1, 0, %p1;
	add.s64 	%rd13, %rd4, %rd7;
	st.global.u8 	[%rd13], %rs1;
	ret;

}
	// .globl	s64_le
.visible .entry s64_le(
	.param .u64 .ptr .align 1 s64_le_param_0,
	.param .u64 .ptr .align 1 s64_le_param_1,
	.param .u64 .ptr .align 1 s64_le_param_2
)
{
	.reg .pred 	%p<2>;
	.reg .b16 	%rs<2>;
	.reg .b32 	%r<5>;
	.reg .b64 	%rd<14>;

	ld.param.u64 	%rd1, [s64_le_param_0];
	ld.param.u64 	%rd2, [s64_le_param_1];
	ld.param.u64 	%rd3, [s64_le_param_2];
	cvta.to.global.u64 	%rd4, %rd3;
	cvta.to.global.u64 	%rd5, %rd2;
	cvta.to.global.u64 	%rd6, %rd1;
	mov.u32 	%r1, %ctaid.x;
	mov.u32 	%r2, %ntid.x;
	mov.u32 	%r3, %tid.x;
	mad.lo.s32 	%r4, %r1, %r2, %r3;
	cvt.s64.s32 	%rd7, %r4;
	mul.wide.s32 	%rd8, %r4, 8;
	add.s64 	%rd9, %rd6, %rd8;
	ld.global.nc.u64 	%rd10, [%rd9];
	add.s64 	%rd11, %rd5, %rd8;
	ld.global.nc.u64 	%rd12, [%rd11];
	setp.le.s64 	%p1, %rd10, %rd12;
	selp.u16 	%rs1, 1, 0, %p1;
	add.s64 	%rd13, %rd4, %rd7;
	st.global.u8 	[%rd13], %rs1;
	ret;

}
	// .globl	s64_gt
.visible .entry s64_gt(
	.param .u64 .ptr .align 1 s64_gt_param_0,
	.param .u64 .ptr .align 1 s64_gt_param_1,
	.param .u64 .ptr .align 1 s64_gt_param_2
)
{
	.reg .pred 	%p<2>;
	.reg .b16 	%rs<2>;
	.reg .b32 	%r<5>;
	.reg .b64 	%rd<14>;

	ld.param.u64 	%rd1, [s64_gt_param_0];
	ld.param.u64 	%rd2, [s64_gt_param_1];
	ld.param.u64 	%rd3, [s64_gt_param_2];
	cvta.to.global.u64 	%rd4, %rd3;
	cvta.to.global.u64 	%rd5, %rd2;
	cvta.to.global.u64 	%rd6, %rd1;
	mov.u32 	%r1, %ctaid.x;
	mov.u32 	%r2, %ntid.x;
	mov.u32 	%r3, %tid.x;
	mad.lo.s32 	%r4, %r1, %r2, %r3;
	cvt.s64.s32 	%rd7, %r4;
	mul.wide.s32 	%rd8, %r4, 8;
	add.s64 	%rd9, %rd6, %rd8;
	ld.global.nc.u64 	%rd10, [%rd9];
	add.s64 	%rd11, %rd5, %rd8;
	ld.global.nc.u64 	%rd12, [%rd11];
	setp.gt.s64 	%p1, %rd10, %rd12;
	selp.u16 	%rs1, 1, 0, %p1;
	add.s64 	%rd13, %rd4, %rd7;
	st.global.u8 	[%rd13], %rs1;
	ret;

}
	// .globl	s64_ge
.visible .entry s64_ge(
	.param .u64 .ptr .align 1 s64_ge_param_0,
	.param .u64 .ptr .align 1 s64_ge_param_1,
	.param .u64 .ptr .align 1 s64_ge_param_2
)
{
	.reg .pred 	%p<2>;
	.reg .b16 	%rs<2>;
	.reg .b32 	%r<5>;
	.reg .b64 	%rd<14>;

	ld.param.u64 	%rd1, [s64_ge_param_0];
	ld.param.u64 	%rd2, [s64_ge_param_1];
	ld.param.u64 	%rd3, [s64_ge_param_2];
	cvta.to.global.u64 	%rd4, %rd3;
	cvta.to.global.u64 	%rd5, %rd2;
	cvta.to.global.u64 	%rd6, %rd1;
	mov.u32 	%r1, %ctaid.x;
	mov.u32 	%r2, %ntid.x;
	mov.u32 	%r3, %tid.x;
	mad.lo.s32 	%r4, %r1, %r2, %r3;
	cvt.s64.s32 	%rd7, %r4;
	mul.wide.s32 	%rd8, %r4, 8;
	add.s64 	%rd9, %rd6, %rd8;
	ld.global.nc.u64 	%rd10, [%rd9];
	add.s64 	%rd11, %rd5, %rd8;
	ld.global.nc.u64 	%rd12, [%rd11];
	setp.ge.s64 	%p1, %rd10, %rd12;
	selp.u16 	%rs1, 1, 0, %p1;
	add.s64 	%rd13, %rd4, %rd7;
	st.global.u8 	[%rd13], %rs1;
	ret;

}
	// .globl	s64_eq
.visible .entry s64_eq(
	.param .u64 .ptr .align 1 s64_eq_param_0,
	.param .u64 .ptr .align 1 s64_eq_param_1,
	.param .u64 .ptr .align 1 s64_eq_param_2
)
{
	.reg .pred 	%p<2>;
	.reg .b16 	%rs<2>;
	.reg .b32 	%r<5>;
	.reg .b64 	%rd<14>;

	ld.param.u64 	%rd1, [s64_eq_param_0];
	ld.param.u64 	%rd2, [s64_eq_param_1];
	ld.param.u64 	%rd3, [s64_eq_param_2];
	cvta.to.global.u64 	%rd4, %rd3;
	cvta.to.global.u64 	%rd5, %rd2;
	cvta.to.global.u64 	%rd6, %rd1;
	mov.u32 	%r1, %ctaid.x;
	mov.u32 	%r2, %ntid.x;
	mov.u32 	%r3, %tid.x;
	mad.lo.s32 	%r4, %r1, %r2, %r3;
	cvt.s64.s32 	%rd7, %r4;
	mul.wide.s32 	%rd8, %r4, 8;
	add.s64 	%rd9, %rd6, %rd8;
	ld.global.nc.u64 	%rd10, [%rd9];
	add.s64 	%rd11, %rd5, %rd8;
	ld.global.nc.u64 	%rd12, [%rd11];
	setp.eq.s64 	%p1, %rd10, %rd12;
	selp.u16 	%rs1, 1, 0, %p1;
	add.s64 	%rd13, %rd4, %rd7;
	st.global.u8 	[%rd13], %rs1;
	ret;

}
	// .globl	s64_ne
.visible .entry s64_ne(
	.param .u64 .ptr .align 1 s64_ne_param_0,
	.param .u64 .ptr .align 1 s64_ne_param_1,
	.param .u64 .ptr .align 1 s64_ne_param_2
)
{
	.reg .pred 	%p<2>;
	.reg .b16 	%rs<2>;
	.reg .b32 	%r<5>;
	.reg .b64 	%rd<14>;

	ld.param.u64 	%rd1, [s64_ne_param_0];
	ld.param.u64 	%rd2, [s64_ne_param_1];
	ld.param.u64 	%rd3, [s64_ne_param_2];
	cvta.to.global.u64 	%rd4, %rd3;
	cvta.to.global.u64 	%rd5, %rd2;
	cvta.to.global.u64 	%rd6, %rd1;
	mov.u32 	%r1, %ctaid.x;
	mov.u32 	%r2, %ntid.x;
	mov.u32 	%r3, %tid.x;
	mad.lo.s32 	%r4, %r1, %r2, %r3;
	cvt.s64.s32 	%rd7, %r4;
	mul.wide.s32 	%rd8, %r4, 8;
	add.s64 	%rd9, %rd6, %rd8;
	ld.global.nc.u64 	%rd10, [%rd9];
	add.s64 	%rd11, %rd5, %rd8;
	ld.global.nc.u64 	%rd12, [%rd11];
	setp.ne.s64 	%p1, %rd10, %rd12;
	selp.u16 	%rs1, 1, 0, %p1;
	add.s64 	%rd13, %rd4, %rd7;
	st.global.u8 	[%rd13], %rs1;
	ret;

}
	// .globl	u64_lt
.visible .entry u64_lt(
	.param .u64 .ptr .align 1 u64_lt_param_0,
	.param .u64 .ptr .align 1 u64_lt_param_1,
	.param .u64 .ptr .align 1 u64_lt_param_2
)
{
	.reg .pred 	%p<2>;
	.reg .b16 	%rs<2>;
	.reg .b32 	%r<5>;
	.reg .b64 	%rd<14>;

	ld.param.u64 	%rd1, [u64_lt_param_0];
	ld.param.u64 	%rd2, [u64_lt_param_1];
	ld.param.u64 	%rd3, [u64_lt_param_2];
	cvta.to.global.u64 	%rd4, %rd3;
	cvta.to.global.u64 	%rd5, %rd2;
	cvta.to.global.u64 	%rd6, %rd1;
	mov.u32 	%r1, %ctaid.x;
	mov.u32 	%r2, %ntid.x;
	mov.u32 	%r3, %tid.x;
	mad.lo.s32 	%r4, %r1, %r2, %r3;
	cvt.s64.s32 	%rd7, %r4;
	mul.wide.s32 	%rd8, %r4, 8;
	add.s64 	%rd9, %rd6, %rd8;
	ld.global.nc.u64 	%rd10, [%rd9];
	add.s64 	%rd11, %rd5, %rd8;
	ld.global.nc.u64 	%rd12, [%rd11];
	setp.lt.u64 	%p1, %rd10, %rd12;
	selp.u16 	%rs1, 1, 0, %p1;
	add.s64 	%rd13, %rd4, %rd7;
	st.global.u8 	[%rd13], %rs1;
	ret;

}
	// .globl	u64_le
.visible .entry u64_le(
	.param .u64 .ptr .align 1 u64_le_param_0,
	.param .u64 .ptr .align 1 u64_le_param_1,
	.param .u64 .ptr .align 1 u64_le_param_2
)
{
	.reg .pred 	%p<2>;
	.reg .b16 	%rs<2>;
	.reg .b32 	%r<5>;
	.reg .b64 	%rd<14>;

	ld.param.u64 	%rd1, [u64_le_param_0];
	ld.param.u64 	%rd2, [u64_le_param_1];
	ld.param.u64 	%rd3, [u64_le_param_2];
	cvta.to.global.u64 	%rd4, %rd3;
	cvta.to.global.u64 	%rd5, %rd2;
	cvta.to.global.u64 	%rd6, %rd1;
	mov.u32 	%r1, %ctaid.x;
	mov.u32 	%r2, %ntid.x;
	mov.u32 	%r3, %tid.x;
	mad.lo.s32 	%r4, %r1, %r2, %r3;
	cvt.s64.s32 	%rd7, %r4;
	mul.wide.s32 	%rd8, %r4, 8;
	add.s64 	%rd9, %rd6, %rd8;
	ld.global.nc.u64 	%rd10, [%rd9];
	add.s64 	%rd11, %rd5, %rd8;
	ld.global.nc.u64 	%rd12, [%rd11];
	setp.le.u64 	%p1, %rd10, %rd12;
	selp.u16 	%rs1, 1, 0, %p1;
	add.s64 	%rd13, %rd4, %rd7;
	st.global.u8 	[%rd13], %rs1;
	ret;

}
	// .globl	u64_gt
.visible .entry u64_gt(
	.param .u64 .ptr .align 1 u64_gt_param_0,
	.param .u64 .ptr .align 1 u64_gt_param_1,
	.param .u64 .ptr .align 1 u64_gt_param_2
)
{
	.reg .pred 	%p<2>;
	.reg .b16 	%rs<2>;
	.reg .b32 	%r<5>;
	.reg .b64 	%rd<14>;

	ld.param.u64 	%rd1, [u64_gt_param_0];
	ld.param.u64 	%rd2, [u64_gt_param_1];
	ld.param.u64 	%rd3, [u64_gt_param_2];
	cvta.to.global.u64 	%rd4, %rd3;
	cvta.to.global.u64 	%rd5, %rd2;
	cvta.to.global.u64 	%rd6, %rd1;
	mov.u32 	%r1, %ctaid.x;
	mov.u32 	%r2, %ntid.x;
	mov.u32 	%r3, %tid.x;
	mad.lo.s32 	%r4, %r1, %r2, %r3;
	cvt.s64.s32 	%rd7, %r4;
	mul.wide.s32 	%rd8, %r4, 8;
	add.s64 	%rd9, %rd6, %rd8;
	ld.global.nc.u64 	%rd10, [%rd9];
	add.s64 	%rd11, %rd5, %rd8;
	ld.global.nc.u64 	%rd12, [%rd11];
	setp.gt.u64 	%p1, %rd10, %rd12;
	selp.u16 	%rs1, 1, 0, %p1;
	add.s64 	%rd13, %rd4, %rd7;
	st.global.u8 	[%rd13], %rs1;
	ret;

}
	// .globl	u64_ge
.visible .entry u64_ge(
	.param .u64 .ptr .align 1 u64_ge_param_0,
	.param .u64 .ptr .align 1 u64_ge_param_1,
	.param .u64 .ptr .align 1 u64_ge_param_2
)
{
	.reg .pred 	%p<2>;
	.reg .b16 	%rs<2>;
	.reg .b32 	%r<5>;
	.reg .b64 	%rd<14>;

	ld.param.u64 	%rd1, [u64_ge_param_0];
	ld.param.u64 	%rd2, [u64_ge_param_1];
	ld.param.u64 	%rd3, [u64_ge_param_2];
	cvta.to.global.u64 	%rd4, %rd3;
	cvta.to.global.u64 	%rd5, %rd2;
	cvta.to.global.u64 	%rd6, %rd1;
	mov.u32 	%r1, %ctaid.x;
	mov.u32 	%r2, %ntid.x;
	mov.u32 	%r3, %tid.x;
	mad.lo.s32 	%r4, %r1, %r2, %r3;
	cvt.s64.s32 	%rd7, %r4;
	mul.wide.s32 	%rd8, %r4, 8;
	add.s64 	%rd9, %rd6, %rd8;
	ld.global.nc.u64 	%rd10, [%rd9];
	add.s64 	%rd11, %rd5, %rd8;
	ld.global.nc.u64 	%rd12, [%rd11];
	setp.ge.u64 	%p1, %rd10, %rd12;
	selp.u16 	%rs1, 1, 0, %p1;
	add.s64 	%rd13, %rd4, %rd7;
	st.global.u8 	[%rd13], %rs1;
	ret;

}
	// .globl	u64_eq
.visible .entry u64_eq(
	.param .u64 .ptr .align 1 u64_eq_param_0,
	.param .u64 .ptr .align 1 u64_eq_param_1,
	.param .u64 .ptr .align 1 u64_eq_param_2
)
{
	.reg .pred 	%p<2>;
	.reg .b16 	%rs<2>;
	.reg .b32 	%r<5>;
	.reg .b64 	%rd<14>;

	ld.param.u64 	%rd1, [u64_eq_param_0];
	ld.param.u64 	%rd2, [u64_eq_param_1];
	ld.param.u64 	%rd3, [u64_eq_param_2];
	cvta.to.global.u64 	%rd4, %rd3;
	cvta.to.global.u64 	%rd5, %rd2;
	cvta.to.global.u64 	%rd6, %rd1;
	mov.u32 	%r1, %ctaid.x;
	mov.u32 	%r2, %ntid.x;
	mov.u32 	%r3, %tid.x;
	mad.lo.s32 	%r4, %r1, %r2, %r3;
	cvt.s64.s32 	%rd7, %r4;
	mul.wide.s32 	%rd8, %r4, 8;
	add.s64 	%rd9, %rd6, %rd8;
	ld.global.nc.u64 	%rd10, [%rd9];
	add.s64 	%rd11, %rd5, %rd8;
	ld.global.nc.u64 	%rd12, [%rd11];
	setp.eq.s64 	%p1, %rd10, %rd12;
	selp.u16 	%rs1, 1, 0, %p1;
	add.s64 	%rd13, %rd4, %rd7;
	st.global.u8 	[%rd13], %rs1;
	ret;

}
	// .globl	u64_ne
.visible .entry u64_ne(
	.param .u64 .ptr .align 1 u64_ne_param_0,
	.param .u64 .ptr .align 1 u64_ne_param_1,
	.param .u64 .ptr .align 1 u64_ne_param_2
)
{
	.reg .pred 	%p<2>;
	.reg .b16 	%rs<2>;
	.reg .b32 	%r<5>;
	.reg .b64 	%rd<14>;

	ld.param.u64 	%rd1, [u64_ne_param_0];
	ld.param.u64 	%rd2, [u64_ne_param_1];
	ld.param.u64 	%rd3, [u64_ne_param_2];
	cvta.to.global.u64 	%rd4, %rd3;
	cvta.to.global.u64 	%rd5, %rd2;
	cvta.to.global.u64 	%rd6, %rd1;
	mov.u32 	%r1, %ctaid.x;
	mov.u32 	%r2, %ntid.x;
	mov.u32 	%r3, %tid.x;
	mad.lo.s32 	%r4, %r1, %r2, %r3;
	cvt.s64.s32 	%rd7, %r4;
	mul.wide.s32 	%rd8, %r4, 8;
	add.s64 	%rd9, %rd6, %rd8;
	ld.global.nc.u64 	%rd10, [%rd9];
	add.s64 	%rd11, %rd5, %rd8;
	ld.global.nc.u64 	%rd12, [%rd11];
	setp.ne.s64 	%p1, %rd10, %rd12;
	selp.u16 	%rs1, 1, 0, %p1;
	add.s64 	%rd13, %rd4, %rd7;
	st.global.u8 	[%rd13], %rs1;
	ret;

}
	// .globl	s32_lt
.visible .entry s32_lt(
	.param .u64 .ptr .align 1 s32_lt_param_0,
	.param .u64 .ptr .align 1 s32_lt_param_1,
	.param .u64 .ptr .align 1 s32_lt_param_2
)
{
	.reg .pred 	%p<2>;
	.reg .b16 	%rs<2>;
	.reg .b32 	%r<7>;
	.reg .b64 	%rd<12>;

	ld.param.u64 	%rd1, [s32_lt_param_0];
	ld.param.u64 	%rd2, [s32_lt_param_1];
	ld.param.u64 	%rd3, [s32_lt_param_2];
	cvta.to.global.u64 	%rd4, %rd3;
	cvta.to.global.u64 	%rd5, %rd2;
	cvta.to.global.u64 	%rd6, %rd1;
	mov.u32 	%r1, %ctaid.x;
	mov.u32 	%r2, %ntid.x;
	mov.u32 	%r3, %tid.x;
	mad.lo.s32 	%r4, %r1, %r2, %r3;
	cvt.s64.s32 	%rd7, %r4;
	mul.wide.s32 	%rd8, %r4, 4;
	add.s64 	%rd9, %rd6, %rd8;
	ld.global.nc.u32 	%r5, [%rd9];
	add.s64 	%rd10, %rd5, %rd8;
	ld.global.nc.u32 	%r6, [%rd10];
	setp.lt.s32 	%p1, %r5, %r6;
	selp.u16 	%rs1, 1, 0, %p1;
	add.s64 	%rd11, %rd4, %rd7;
	st.global.u8 	[%rd11], %rs1;
	ret;

}
	// .globl	u32_lt
.visible .entry u32_lt(
	.param .u64 .ptr .align 1 u32_lt_param_0,
	.param .u64 .ptr .align 1 u32_lt_param_1,
	.param .u64 .ptr .align 1 u32_lt_param_2
)
{
	.reg .pred 	%p<2>;
	.reg .b16 	%rs<2>;
	.reg .b32 	%r<7>;
	.reg .b64 	%rd<12>;

	ld.param.u64 	%rd1, [u32_lt_param_0];
	ld.param.u64 	%rd2, [u32_lt_param_1];
	ld.param.u64 	%rd3, [u32_lt_param_2];
	cvta.to.global.u64 	%rd4, %rd3;
	cvta.to.global.u64 	%rd5, %rd2;
	cvta.to.global.u64 	%rd6, %rd1;
	mov.u32 	%r1, %ctaid.x;
	mov.u32 	%r2, %ntid.x;
	mov.u32 	%r3, %tid.x;
	mad.lo.s32 	%r4, %r1, %r2, %r3;
	cvt.s64.s32 	%rd7, %r4;
	mul.wide.s32 	%rd8, %r4, 4;
	add.s64 	%rd9, %rd6, %rd8;
	ld.global.nc.u32 	%r5, [%rd9];
	add.s64 	%rd10, %rd5, %rd8;
	ld.global.nc.u32 	%r6, [%rd10];
	setp.lt.u32 	%p1, %r5, %r6;
	selp.u16 	%rs1, 1, 0, %p1;
	add.s64 	%rd11, %rd4, %rd7;
	st.global.u8 	[%rd11], %rs1;
	ret;

}


// ===== COMPILED SASS (sm_100) =====

	.target	sm_100

	.elftype	@"ET_EXEC"


//--------------------- .note.nv.tkinfo           --------------------------
	.section	.note.nv.tkinfo,"",@"SHT_NOTE"
	.sectionflags	@"SHF_NOTE_NV_TKINFO"
	.tkinfo
        /*0018*/ 	.word	0x00000002
        /*0030*/ 	.string	""
        /*0030*/ 	.string	"ptxas"
        /*0030*/ 	.string	"Cuda compilation tools, release 13.0, V13.0.88"
        /*0030*/ 	.string	"Build cuda_13.0.r13.0/compiler.36424714_0"
        /*0030*/ 	.string	"-arch sm_100 -m 64 "



//--------------------- .note.nv.cuinfo           --------------------------
	.section	.note.nv.cuinfo,"",@"SHT_NOTE"
	.sectionflags	@"SHF_NOTE_NV_CUINFO"
        /*0018*/ 	.short	0x0002
        /*001a*/ 	.short	0x0064
        /*001c*/ 	.short	0x0082
	.zero		2


//--------------------- .nv.info                  --------------------------
	.section	.nv.info,"",@"SHT_CUDA_INFO"
	.align	4


	//----- nvinfo : EIATTR_REGCOUNT
	.align		4
        /*0000*/ 	.byte	0x04, 0x2f
        /*0002*/ 	.short	(.L_1 - .L_0)
	.align		4
.L_0:
        /*0004*/ 	.word	index@(s64_lt)
        /*0008*/ 	.word	0x0000000c


	//----- nvinfo : EIATTR_FRAME_SIZE
	.align		4
.L_1:
        /*000c*/ 	.byte	0x04, 0x11
        /*000e*/ 	.short	(.L_3 - .L_2)
	.align		4
.L_2:
        /*0010*/ 	.word	index@(s64_lt)
        /*0014*/ 	.word	0x00000000


	//----- nvinfo : EIATTR_REGCOUNT
	.align		4
.L_3:
        /*0018*/ 	.byte	0x04, 0x2f
        /*001a*/ 	.short	(.L_5 - .L_4)
	.align		4
.L_4:
        /*001c*/ 	.word	index@(s64_le)
        /*0020*/ 	.word	0x0000000c


	//----- nvinfo : EIATTR_FRAME_SIZE
	.align		4
.L_5:
        /*0024*/ 	.byte	0x04, 0x11
        /*0026*/ 	.short	(.L_7 - .L_6)
	.align		4
.L_6:
        /*0028*/ 	.word	index@(s64_le)
        /*002c*/ 	.word	0x00000000


	//----- nvinfo : EIATTR_REGCOUNT
	.align		4
.L_7:
        /*0030*/ 	.byte	0x04, 0x2f
        /*0032*/ 	.short	(.L_9 - .L_8)
	.align		4
.L_8:
        /*0034*/ 	.word	index@(s64_gt)
        /*0038*/ 	.word	0x0000000c


	//----- nvinfo : EIATTR_FRAME_SIZE
	.align		4
.L_9:
        /*003c*/ 	.byte	0x04, 0x11
        /*003e*/ 	.short	(.L_11 - .L_10)
	.align		4
.L_10:
        /*0040*/ 	.word	index@(s64_gt)
        /*0044*/ 	.word	0x00000000


	//----- nvinfo : EIATTR_REGCOUNT
	.align		4
.L_11:
        /*0048*/ 	.byte	0x04, 0x2f
        /*004a*/ 	.short	(.L_13 - .L_12)
	.align		4
.L_12:
        /*004c*/ 	.word	index@(s64_ge)
        /*0050*/ 	.word	0x0000000c


	//----- nvinfo : EIATTR_FRAME_SIZE
	.align		4
.L_13:
        /*0054*/ 	.byte	0x04, 0x11
        /*0056*/ 	.short	(.L_15 - .L_14)
	.align		4
.L_14:
        /*0058*/ 	.word	index@(s64_ge)
        /*005c*/ 	.word	0x00000000


	//----- nvinfo : EIATTR_REGCOUNT
	.align		4
.L_15:
        /*0060*/ 	.byte	0x04, 0x2f
        /*0062*/ 	.short	(.L_17 - .L_16)
	.align		4
.L_16:
        /*0064*/ 	.word	index@(s64_eq)
        /*0068*/ 	.word	0x0000000c


	//----- nvinfo : EIATTR_FRAME_SIZE
	.align		4
.L_17:
        /*006c*/ 	.byte	0x04, 0x11
        /*006e*/ 	.short	(.L_19 - .L_18)
	.align		4
.L_18:
        /*0070*/ 	.word	index@(s64_eq)
        /*0074*/ 	.word	0x00000000


	//----- nvinfo : EIATTR_REGCOUNT
	.align		4
.L_19:
        /*0078*/ 	.byte	0x04, 0x2f
        /*007a*/ 	.short	(.L_21 - .L_20)
	.align		4
.L_20:
        /*007c*/ 	.word	index@(s64_ne)
        /*0080*/ 	.word	0x0000000c


	//----- nvinfo : EIATTR_FRAME_SIZE
	.align		4
.L_21:
        /*0084*/ 	.byte	0x04, 0x11
        /*0086*/ 	.short	(.L_23 - .L_22)
	.align		4
.L_22:
        /*0088*/ 	.word	index@(s64_ne)
        /*008c*/ 	.word	0x00000000


	//----- nvinfo : EIATTR_REGCOUNT
	.align		4
.L_23:
        /*0090*/ 	.byte	0x04, 0x2f
        /*0092*/ 	.short	(.L_25 - .L_24)
	.align		4
.L_24:
        /*0094*/ 	.word	index@(u64_lt)
        /*0098*/ 	.word	0x0000000c


	//----- nvinfo : EIATTR_FRAME_SIZE
	.align		4
.L_25:
        /*009c*/ 	.byte	0x04, 0x11
        /*009e*/ 	.short	(.L_27 - .L_26)
	.align		4
.L_26:
        /*00a0*/ 	.word	index@(u64_lt)
        /*00a4*/ 	.word	0x00000000


	//----- nvinfo : EIATTR_REGCOUNT
	.align		4
.L_27:
        /*00a8*/ 	.byte	0x04, 0x2f
        /*00aa*/ 	.short	(.L_29 - .L_28)
	.align		4
.L_28:
        /*00ac*/ 	.word	index@(u64_le)
        /*00b0*/ 	.word	0x0000000c


	//----- nvinfo : EIATTR_FRAME_SIZE
	.align		4
.L_29:
        /*00b4*/ 	.byte	0x04, 0x11
        /*00b6*/ 	.short	(.L_31 - .L_30)
	.align		4
.L_30:
        /*00b8*/ 	.word	index@(u64_le)
        /*00bc*/ 	.word	0x00000000


	//----- nvinfo : EIATTR_REGCOUNT
	.align		4
.L_31:
        /*00c0*/ 	.byte	0x04, 0x2f
        /*00c2*/ 	.short	(.L_33 - .L_32)
	.align		4
.L_32:
        /*00c4*/ 	.word	index@(u64_gt)
        /*00c8*/ 	.word	0x0000000c


	//----- nvinfo : EIATTR_FRAME_SIZE
	.align		4
.L_33:
        /*00cc*/ 	.byte	0x04, 0x11
        /*00ce*/ 	.short	(.L_35 - .L_34)
	.align		4
.L_34:
        /*00d0*/ 	.word	index@(u64_gt)
        /*00d4*/ 	.word	0x00000000


	//----- nvinfo : EIATTR_REGCOUNT
	.align		4
.L_35:
        /*00d8*/ 	.byte	0x04, 0x2f
        /*00da*/ 	.short	(.L_37 - .L_36)
	.align		4
.L_36:
        /*00dc*/ 	.word	index@(u64_ge)
        /*00e0*/ 	.word	0x0000000c


	//----- nvinfo : EIATTR_FRAME_SIZE
	.align		4
.L_37:
        /*00e4*/ 	.byte	0x04, 0x11
        /*00e6*/ 	.short	(.L_39 - .L_38)
	.align		4
.L_38:
        /*00e8*/ 	.word	index@(u64_ge)
        /*00ec*/ 	.word	0x00000000


	//----- nvinfo : EIATTR_REGCOUNT
	.align		4
.L_39:
        /*00f0*/ 	.byte	0x04, 0x2f
        /*00f2*/ 	.short	(.L_41 - .L_40)
	.align		4
.L_40:
        /*00f4*/ 	.word	index@(u64_eq)
        /*00f8*/ 	.word	0x0000000c


	//----- nvinfo : EIATTR_FRAME_SIZE
	.align		4
.L_41:
        /*00fc*/ 	.byte	0x04, 0x11
        /*00fe*/ 	.short	(.L_43 - .L_42)
	.align		4
.L_42:
        /*0100*/ 	.word	index@(u64_eq)
        /*0104*/ 	.word	0x00000000


	//----- nvinfo : EIATTR_REGCOUNT
	.align		4
.L_43:
        /*0108*/ 	.byte	0x04, 0x2f
        /*010a*/ 	.short	(.L_45 - .L_44)
	.align		4
.L_44:
        /*010c*/ 	.word	index@(u64_ne)
        /*0110*/ 	.word	0x0000000c


	//----- nvinfo : EIATTR_FRAME_SIZE
	.align		4
.L_45:
        /*0114*/ 	.byte	0x04, 0x11
        /*0116*/ 	.short	(.L_47 - .L_46)
	.align		4
.L_46:
        /*0118*/ 	.word	index@(u64_ne)
        /*011c*/ 	.word	0x00000000


	//----- nvinfo : EIATTR_REGCOUNT
	.align		4
.L_47:
        /*0120*/ 	.byte	0x04, 0x2f
        /*0122*/ 	.short	(.L_49 - .L_48)
	.align		4
.L_48:
        /*0124*/ 	.word	index@(s32_lt)
        /*0128*/ 	.word	0x0000000c


	//----- nvinfo : EIATTR_FRAME_SIZE
	.align		4
.L_49:
        /*012c*/ 	.byte	0x04, 0x11
        /*012e*/ 	.short	(.L_51 - .L_50)
	.align		4
.L_50:
        /*0130*/ 	.word	index@(s32_lt)
        /*0134*/ 	.word	0x00000000


	//----- nvinfo : EIATTR_REGCOUNT
	.align		4
.L_51:
        /*0138*/ 	.byte	0x04, 0x2f
        /*013a*/ 	.short	(.L_53 - .L_52)
	.align		4
.L_52:
        /*013c*/ 	.word	index@(u32_lt)
        /*0140*/ 	.word	0x0000000c


	//----- nvinfo : EIATTR_FRAME_SIZE
	.align		4
.L_53:
        /*0144*/ 	.byte	0x04, 0x11
        /*0146*/ 	.short	(.L_55 - .L_54)
	.align		4
.L_54:
        /*0148*/ 	.word	index@(u32_lt)
        /*014c*/ 	.word	0x00000000


	//----- nvinfo : EIATTR_MIN_STACK_SIZE
	.align		4
.L_55:
        /*0150*/ 	.byte	0x04, 0x12
        /*0152*/ 	.short	(.L_57 - .L_56)
	.align		4
.L_56:
        /*0154*/ 	.word	index@(u32_lt)
        /*0158*/ 	.word	0x00000000


	//----- nvinfo : EIATTR_MIN_STACK_SIZE
	.align		4
.L_57:
        /*015c*/ 	.byte	0x04, 0x12
        /*015e*/ 	.short	(.L_59 - .L_58)
	.align		4
.L_58:
        /*0160*/ 	.word	index@(s32_lt)
        /*0164*/ 	.word	0x00000000


	//----- nvinfo : EIATTR_MIN_STACK_SIZE
	.align		4
.L_59:
        /*0168*/ 	.byte	0x04, 0x12
        /*016a*/ 	.short	(.L_61 - .L_60)
	.align		4
.L_60:
        /*016c*/ 	.word	index@(u64_ne)
        /*0170*/ 	.word	0x00000000


	//----- nvinfo : EIATTR_MIN_STACK_SIZE
	.align		4
.L_61:
        /*0174*/ 	.byte	0x04, 0x12
        /*0176*/ 	.short	(.L_63 - .L_62)
	.align		4
.L_62:
        /*0178*/ 	.word	index@(u64_eq)
        /*017c*/ 	.word	0x00000000


	//----- nvinfo : EIATTR_MIN_STACK_SIZE
	.align		4
.L_63:
        /*0180*/ 	.byte	0x04, 0x12
        /*0182*/ 	.short	(.L_65 - .L_64)
	.align		4
.L_64:
        /*0184*/ 	.word	index@(u64_ge)
        /*0188*/ 	.word	0x00000000


	//----- nvinfo : EIATTR_MIN_STACK_SIZE
	.align		4
.L_65:
        /*018c*/ 	.byte	0x04, 0x12
        /*018e*/ 	.short	(.L_67 - .L_66)
	.align		4
.L_66:
        /*0190*/ 	.word	index@(u64_gt)
        /*0194*/ 	.word	0x00000000


	//----- nvinfo : EIATTR_MIN_STACK_SIZE
	.align		4
.L_67:
        /*0198*/ 	.byte	0x04, 0x12
        /*019a*/ 	.short	(.L_69 - .L_68)
	.align		4
.L_68:
        /*019c*/ 	.word	index@(u64_le)
        /*01a0*/ 	.word	0x00000000


	//----- nvinfo : EIATTR_MIN_STACK_SIZE
	.align		4
.L_69:
        /*01a4*/ 	.byte	0x04, 0x12
        /*01a6*/ 	.short	(.L_71 - .L_70)
	.align		4
.L_70:
        /*01a8*/ 	.word	index@(u64_lt)
        /*01ac*/ 	.word	0x00000000


	//----- nvinfo : EIATTR_MIN_STACK_SIZE
	.align		4
.L_71:
        /*01b0*/ 	.byte	0x04, 0x12
        /*01b2*/ 	.short	(.L_73 - .L_72)
	.align		4
.L_72:
        /*01b4*/ 	.word	index@(s64_ne)
        /*01b8*/ 	.word	0x00000000


	//----- nvinfo : EIATTR_MIN_STACK_SIZE
	.align		4
.L_73:
        /*01bc*/ 	.byte	0x04, 0x12
        /*01be*/ 	.short	(.L_75 - .L_74)
	.align		4
.L_74:
        /*01c0*/ 	.word	index@(s64_eq)
        /*01c4*/ 	.word	0x00000000


	//----- nvinfo : EIATTR_MIN_STACK_SIZE
	.align		4
.L_75:
        /*01c8*/ 	.byte	0x04, 0x12
        /*01ca*/ 	.short	(.L_77 - .L_76)
	.align		4
.L_76:
        /*01cc*/ 	.word	index@(s64_ge)
        /*01d0*/ 	.word	0x00000000


	//----- nvinfo : EIATTR_MIN_STACK_SIZE
	.align		4
.L_77:
        /*01d4*/ 	.byte	0x04, 0x12
        /*01d6*/ 	.short	(.L_79 - .L_78)
	.align		4
.L_78:
        /*01d8*/ 	.word	index@(s64_gt)
        /*01dc*/ 	.word	0x00000000


	//----- nvinfo : EIATTR_MIN_STACK_SIZE
	.align		4
.L_79:
        /*01e0*/ 	.byte	0x04, 0x12
        /*01e2*/ 	.short	(.L_81 - .L_80)
	.align		4
.L_80:
        /*01e4*/ 	.word	index@(s64_le)
        /*01e8*/ 	.word	0x00000000


	//----- nvinfo : EIATTR_MIN_STACK_SIZE
	.align		4
.L_81:
        /*01ec*/ 	.byte	0x04, 0x12
        /*01ee*/ 	.short	(.L_83 - .L_82)
	.align		4
.L_82:
        /*01f0*/ 	.word	index@(s64_lt)
        /*01f4*/ 	.word	0x00000000
.L_83:


//--------------------- .nv.compat                --------------------------
	.section	.nv.compat,"",@"SHT_CUDA_COMPAT_INFO"
	.align	4
        /*0000*/ 	.byte	0x02, 0x09, 0x00, 0x00, 0x02, 0x02, 0x01, 0x00, 0x02, 0x05, 0x05, 0x00, 0x03, 0x07, 0x01, 0x01
        /*0010*/ 	.byte	0x02, 0x03, 0x00, 0x00, 0x02, 0x06, 0x01, 0x00, 0x04, 0x0b, 0x08, 0x00, 0x09, 0x00, 0x00, 0x00
        /*0020*/ 	.byte	0x00, 0x00, 0x00, 0x00


//--------------------- .nv.info.u32_lt           --------------------------
	.section	.nv.info.u32_lt,"",@"SHT_CUDA_INFO"
	.sectionflags	@""
	.align	4


	//----- nvinfo : EIATTR_CUDA_API_VERSION
	.align		4
        /*0000*/ 	.byte	0x04, 0x37
        /*0002*/ 	.short	(.L_85 - .L_84)
.L_84:
        /*0004*/ 	.word	0x00000082


	//----- nvinfo : EIATTR_KPARAM_INFO
	.align		4
.L_85:
        /*0008*/ 	.byte	0x04, 0x17
        /*000a*/ 	.short	(.L_87 - .L_86)
.L_86:
        /*000c*/ 	.word	0x00000000
        /*0010*/ 	.short	0x0002
        /*0012*/ 	.short	0x0010
        /*0014*/ 	.byte	0x00, 0xf5, 0x21, 0x00


	//----- nvinfo : EIATTR_KPARAM_INFO
	.align		4
.L_87:
        /*0018*/ 	.byte	0x04, 0x17
        /*001a*/ 	.short	(.L_89 - .L_88)
.L_88:
        /*001c*/ 	.word	0x00000000
        /*0020*/ 	.short	0x0001
        /*0022*/ 	.short	0x0008
        /*0024*/ 	.byte	0x00, 0xf5, 0x21, 0x00


	//----- nvinfo : EIATTR_KPARAM_INFO
	.align		4
.L_89:
        /*0028*/ 	.byte	0x04, 0x17
        /*002a*/ 	.short	(.L_91 - .L_90)
.L_90:
        /*002c*/ 	.word	0x00000000
        /*0030*/ 	.short	0x0000
        /*0032*/ 	.short	0x0000
        /*0034*/ 	.byte	0x00, 0xf5, 0x21, 0x00


	//----- nvinfo : EIATTR_SPARSE_MMA_MASK
	.align		4
.L_91:
        /*0038*/ 	.byte	0x03, 0x50
        /*003a*/ 	.short	0x0000


	//----- nvinfo : EIATTR_MAXREG_COUNT
	.align		4
        /*003c*/ 	.byte	0x03, 0x1b
        /*003e*/ 	.short	0x00ff


	//----- nvinfo : EIATTR_MERCURY_ISA_VERSION
	.align		4
        /*0040*/ 	.byte	0x03, 0x5f
        /*0042*/ 	.short	0x0101


	//----- nvinfo : EIATTR_VRC_CTA_INIT_COUNT
	.align		4
        /*0044*/ 	.byte	0x02, 0x4a
	.zero		1
	.zero		1


	//----- nvinfo : EIATTR_EXIT_INSTR_OFFSETS
	.align		4
        /*0048*/ 	.byte	0x04, 0x1c
        /*004a*/ 	.short	(.L_93 - .L_92)


	//   ....[0]....
.L_92:
        /*004c*/ 	.word	0x00000120


	//----- nvinfo : EIATTR_CBANK_PARAM_SIZE
	.align		4
.L_93:
        /*0050*/ 	.byte	0x03, 0x19
        /*0052*/ 	.short	0x0018


	//----- nvinfo : EIATTR_PARAM_CBANK
	.align		4
        /*0054*/ 	.byte	0x04, 0x0a
        /*0056*/ 	.short	(.L_95 - .L_94)
	.align		4
.L_94:
        /*0058*/ 	.word	index@(.nv.constant0.u32_lt)
        /*005c*/ 	.short	0x0380
        /*005e*/ 	.short	0x0018


	//----- nvinfo : EIATTR_SW_WAR
	.align		4
.L_95:
        /*0060*/ 	.byte	0x04, 0x36
        /*0062*/ 	.short	(.L_97 - .L_96)
.L_96:
        /*0064*/ 	.word	0x00000008
.L_97:


//--------------------- .nv.info.s32_lt           --------------------------
	.section	.nv.info.s32_lt,"",@"SHT_CUDA_INFO"
	.sectionflags	@""
	.align	4


	//----- nvinfo : EIATTR_CUDA_API_VERSION
	.align		4
        /*0000*/ 	.byte	0x04, 0x37
        /*0002*/ 	.short	(.L_99 - .L_98)
.L_98:
        /*0004*/ 	.word	0x00000082


	//----- nvinfo : EIATTR_KPARAM_INFO
	.align		4
.L_99:
        /*0008*/ 	.byte	0x04, 0x17
        /*000a*/ 	.short	(.L_101 - .L_100)
.L_100:
        /*000c*/ 	.word	0x00000000
        /*0010*/ 	.short	0x0002
        /*0012*/ 	.short	0x0010
        /*0014*/ 	.byte	0x00, 0xf5, 0x21, 0x00


	//----- nvinfo : EIATTR_KPARAM_INFO
	.align		4
.L_101:
        /*0018*/ 	.byte	0x04, 0x17
        /*001a*/ 	.short	(.L_103 - .L_102)
.L_102:
        /*001c*/ 	.word	0x00000000
        /*0020*/ 	.short	0x0001
        /*0022*/ 	.short	0x0008
        /*0024*/ 	.byte	0x00, 0xf5, 0x21, 0x00


	//----- nvinfo : EIATTR_KPARAM_INFO
	.align		4
.L_103:
        /*0028*/ 	.byte	0x04, 0x17
        /*002a*/ 	.short	(.L_105 - .L_104)
.L_104:
        /*002c*/ 	.word	0x00000000
        /*0030*/ 	.short	0x0000
        /*0032*/ 	.short	0x0000
        /*0034*/ 	.byte	0x00, 0xf5, 0x21, 0x00


	//----- nvinfo : EIATTR_SPARSE_MMA_MASK
	.align		4
.L_105:
        /*0038*/ 	.byte	0x03, 0x50
        /*003a*/ 	.short	0x0000


	//----- nvinfo : EIATTR_MAXREG_COUNT
	.align		4
        /*003c*/ 	.byte	0x03, 0x1b
        /*003e*/ 	.short	0x00ff


	//----- nvinfo : EIATTR_MERCURY_ISA_VERSION
	.align		4
        /*0040*/ 	.byte	0x03, 0x5f
        /*0042*/ 	.short	0x0101


	//----- nvinfo : EIATTR_VRC_CTA_INIT_COUNT
	.align		4
        /*0044*/ 	.byte	0x02, 0x4a
	.zero		1
	.zero		1


	//----- nvinfo : EIATTR_EXIT_INSTR_OFFSETS
	.align		4
        /*0048*/ 	.byte	0x04, 0x1c
        /*004a*/ 	.short	(.L_107 - .L_106)


	//   ....[0]....
.L_106:
        /*004c*/ 	.word	0x00000120


	//----- nvinfo : EIATTR_CBANK_PARAM_SIZE
	.align		4
.L_107:
        /*0050*/ 	.byte	0x03, 0x19
        /*0052*/ 	.short	0x0018


	//----- nvinfo : EIATTR_PARAM_CBANK
	.align		4
        /*0054*/ 	.byte	0x04, 0x0a
        /*0056*/ 	.short	(.L_109 - .L_108)
	.align		4
.L_108:
        /*0058*/ 	.word	index@(.nv.constant0.s32_lt)
        /*005c*/ 	.short	0x0380
        /*005e*/ 	.short	0x0018


	//----- nvinfo : EIATTR_SW_WAR
	.align		4
.L_109:
        /*0060*/ 	.byte	0x04, 0x36
        /*0062*/ 	.short	(.L_111 - .L_110)
.L_110:
        /*0064*/ 	.word	0x00000008
.L_111:


//--------------------- .nv.info.u64_ne           --------------------------
	.section	.nv.info.u64_ne,"",@"SHT_CUDA_INFO"
	.sectionflags	@""
	.align	4


	//----- nvinfo : EIATTR_CUDA_API_VERSION
	.align		4
        /*0000*/ 	.byte	0x04, 0x37
        /*0002*/ 	.short	(.L_113 - .L_112)
.L_112:
        /*0004*/ 	.word	0x00000082


	//----- nvinfo : EIATTR_KPARAM_INFO
	.align		4
.L_113:
        /*0008*/ 	.byte	0x04, 0x17
        /*000a*/ 	.short	(.L_115 - .L_114)
.L_114:
        /*000c*/ 	.word	0x00000000
        /*0010*/ 	.short	0x0002
        /*0012*/ 	.short	0x0010
        /*0014*/ 	.byte	0x00, 0xf5, 0x21, 0x00


	//----- nvinfo : EIATTR_KPARAM_INFO
	.align		4
.L_115:
        /*0018*/ 	.byte	0x04, 0x17
        /*001a*/ 	.short	(.L_117 - .L_116)
.L_116:
        /*001c*/ 	.word	0x00000000
        /*0020*/ 	.short	0x0001
        /*0022*/ 	.short	0x0008
        /*0024*/ 	.byte	0x00, 0xf5, 0x21, 0x00


	//----- nvinfo : EIATTR_KPARAM_INFO
	.align		4
.L_117:
        /*0028*/ 	.byte	0x04, 0x17
        /*002a*/ 	.short	(.L_119 - .L_118)
.L_118:
        /*002c*/ 	.word	0x00000000
        /*0030*/ 	.short	0x0000
        /*0032*/ 	.short	0x0000
        /*0034*/ 	.byte	0x00, 0xf5, 0x21, 0x00


	//----- nvinfo : EIATTR_SPARSE_MMA_MASK
	.align		4
.L_119:
        /*0038*/ 	.byte	0x03, 0x50
        /*003a*/ 	.short	0x0000


	//----- nvinfo : EIATTR_MAXREG_COUNT
	.align		4
        /*003c*/ 	.byte	0x03, 0x1b
        /*003e*/ 	.short	0x00ff


	//----- nvinfo : EIATTR_MERCURY_ISA_VERSION
	.align		4
        /*0040*/ 	.byte	0x03, 0x5f
        /*0042*/ 	.short	0x0101


	//----- nvinfo : EIATTR_VRC_CTA_INIT_COUNT
	.align		4
        /*0044*/ 	.byte	0x02, 0x4a
	.zero		1
	.zero		1


	//----- nvinfo : EIATTR_EXIT_INSTR_OFFSETS
	.align		4
        /*0048*/ 	.byte	0x04, 0x1c
        /*004a*/ 	.short	(.L_121 - .L_120)


	//   ....[0]....
.L_120:
        /*004c*/ 	.word	0x00000130


	//----- nvinfo : EIATTR_CBANK_PARAM_SIZE
	.align		4
.L_121:
        /*0050*/ 	.byte	0x03, 0x19
        /*0052*/ 	.short	0x0018


	//----- nvinfo : EIATTR_PARAM_CBANK
	.align		4
        /*0054*/ 	.byte	0x04, 0x0a
        /*0056*/ 	.short	(.L_123 - .L_122)
	.align		4
.L_122:
        /*0058*/ 	.word	index@(.nv.constant0.u64_ne)
        /*005c*/ 	.short	0x0380
        /*005e*/ 	.short	0x0018


	//----- nvinfo : EIATTR_SW_WAR
	.align		4
.L_123:
        /*0060*/ 	.byte	0x04, 0x36
        /*0062*/ 	.short	(.L_125 - .L_124)
.L_124:
        /*0064*/ 	.word	0x00000008
.L_125:


//--------------------- .nv.info.u64_eq           --------------------------
	.section	.nv.info.u64_eq,"",@"SHT_CUDA_INFO"
	.sectionflags	@""
	.align	4


	//----- nvinfo : EIATTR_CUDA_API_VERSION
	.align		4
        /*0000*/ 	.byte	0x04, 0x37
        /*0002*/ 	.short	(.L_127 - .L_126)
.L_126:
        /*0004*/ 	.word	0x00000082


	//----- nvinfo : EIATTR_KPARAM_INFO
	.align		4
.L_127:
        /*0008*/ 	.byte	0x04, 0x17
        /*000a*/ 	.short	(.L_129 - .L_128)
.L_128:
        /*000c*/ 	.word	0x00000000
        /*0010*/ 	.short	0x0002
        /*0012*/ 	.short	0x0010
        /*0014*/ 	.byte	0x00, 0xf5, 0x21, 0x00


	//----- nvinfo : EIATTR_KPARAM_INFO
	.align		4
.L_129:
        /*0018*/ 	.byte	0x04, 0x17
        /*001a*/ 	.short	(.L_131 - .L_130)
.L_130:
        /*001c*/ 	.word	0x00000000
        /*0020*/ 	.short	0x0001
        /*0022*/ 	.short	0x0008
        /*0024*/ 	.byte	0x00, 0xf5, 0x21, 0x00


	//----- nvinfo : EIATTR_KPARAM_INFO
	.align		4
.L_131:
        /*0028*/ 	.byte	0x04, 0x17
        /*002a*/ 	.short	(.L_133 - .L_132)
.L_132:
        /*002c*/ 	.word	0x00000000
        /*0030*/ 	.short	0x0000
        /*0032*/ 	.short	0x0000
        /*0034*/ 	.byte	0x00, 0xf5, 0x21, 0x00


	//----- nvinfo : EIATTR_SPARSE_MMA_MASK
	.align		4
.L_133:
        /*0038*/ 	.byte	0x03, 0x50
        /*003a*/ 	.short	0x0000


	//----- nvinfo : EIATTR_MAXREG_COUNT
	.align		4
        /*003c*/ 	.byte	0x03, 0x1b
        /*003e*/ 	.short	0x00ff


	//----- nvinfo : EIATTR_MERCURY_ISA_VERSION
	.align		4
        /*0040*/ 	.byte	0x03, 0x5f
        /*0042*/ 	.short	0x0101


	//----- nvinfo : EIATTR_VRC_CTA_INIT_COUNT
	.align		4
        /*0044*/ 	.byte	0x02, 0x4a
	.zero		1
	.zero		1


	//----- nvinfo : EIATTR_EXIT_INSTR_OFFSETS
	.align		4
        /*0048*/ 	.byte	0x04, 0x1c
        /*004a*/ 	.short	(.L_135 - .L_134)


	//   ....[0]....
.L_134:
        /*004c*/ 	.word	0x00000130


	//----- nvinfo : EIATTR_CBANK_PARAM_SIZE
	.align		4
.L_135:
        /*0050*/ 	.byte	0x03, 0x19
        /*0052*/ 	.short	0x0018


	//----- nvinfo : EIATTR_PARAM_CBANK
	.align		4
        /*0054*/ 	.byte	0x04, 0x0a
        /*0056*/ 	.short	(.L_137 - .L_136)
	.align		4
.L_136:
        /*0058*/ 	.word	index@(.nv.constant0.u64_eq)
        /*005c*/ 	.short	0x0380
        /*005e*/ 	.short	0x0018


	//----- nvinfo : EIATTR_SW_WAR
	.align		4
.L_137:
        /*0060*/ 	.byte	0x04, 0x36
        /*0062*/ 	.short	(.L_139 - .L_138)
.L_138:
        /*0064*/ 	.word	0x00000008
.L_139:


//--------------------- .nv.info.u64_ge           --------------------------
	.section	.nv.info.u64_ge,"",@"SHT_CUDA_INFO"
	.sectionflags	@""
	.align	4


	//----- nvinfo : EIATTR_CUDA_API_VERSION
	.align		4
        /*0000*/ 	.byte	0x04, 0x37
        /*0002*/ 	.short	(.L_141 - .L_140)
.L_140:
        /*0004*/ 	.word	0x00000082


	//----- nvinfo : EIATTR_KPARAM_INFO
	.align		4
.L_141:
        /*0008*/ 	.byte	0x04, 0x17
        /*000a*/ 	.short	(.L_143 - .L_142)
.L_142:
        /*000c*/ 	.word	0x00000000
        /*0010*/ 	.short	0x0002
        /*0012*/ 	.short	0x0010
        /*0014*/ 	.byte	0x00, 0xf5, 0x21, 0x00


	//----- nvinfo : EIATTR_KPARAM_INFO
	.align		4
.L_143:
        /*0018*/ 	.byte	0x04, 0x17
        /*001a*/ 	.short	(.L_145 - .L_144)
.L_144:
        /*001c*/ 	.word	0x00000000
        /*0020*/ 	.short	0x0001
        /*0022*/ 	.short	0x0008
        /*0024*/ 	.byte	0x00, 0xf5, 0x21, 0x00


	//----- nvinfo : EIATTR_KPARAM_INFO
	.align		4
.L_145:
        /*0028*/ 	.byte	0x04, 0x17
        /*002a*/ 	.short	(.L_147 - .L_146)
.L_146:
        /*002c*/ 	.word	0x00000000
        /*0030*/ 	.short	0x0000
        /*0032*/ 	.short	0x0000
        /*0034*/ 	.byte	0x00, 0xf5, 0x21, 0x00


	//----- nvinfo : EIATTR_SPARSE_MMA_MASK
	.align		4
.L_147:
        /*0038*/ 	.byte	0x03, 0x50
        /*003a*/ 	.short	0x0000


	//----- nvinfo : EIATTR_MAXREG_COUNT
	.align		4
        /*003c*/ 	.byte	0x03, 0x1b
        /*003e*/ 	.short	0x00ff


	//----- nvinfo : EIATTR_MERCURY_ISA_VERSION
	.align		4
        /*0040*/ 	.byte	0x03, 0x5f
        /*0042*/ 	.short	0x0101


	//----- nvinfo : EIATTR_VRC_CTA_INIT_COUNT
	.align		4
        /*0044*/ 	.byte	0x02, 0x4a
	.zero		1
	.zero		1


	//----- nvinfo : EIATTR_EXIT_INSTR_OFFSETS
	.align		4
        /*0048*/ 	.byte	0x04, 0x1c
        /*004a*/ 	.short	(.L_149 - .L_148)


	//   ....[0]....
.L_148:
        /*004c*/ 	.word	0x00000130


	//----- nvinfo : EIATTR_CBANK_PARAM_SIZE
	.align		4
.L_149:
        /*0050*/ 	.byte	0x03, 0x19
        /*0052*/ 	.short	0x0018


	//----- nvinfo : EIATTR_PARAM_CBANK
	.align		4
        /*0054*/ 	.byte	0x04, 0x0a
        /*0056*/ 	.short	(.L_151 - .L_150)
	.align		4
.L_150:
        /*0058*/ 	.word	index@(.nv.constant0.u64_ge)
        /*005c*/ 	.short	0x0380
        /*005e*/ 	.short	0x0018


	//----- nvinfo : EIATTR_SW_WAR
	.align		4
.L_151:
        /*0060*/ 	.byte	0x04, 0x36
        /*0062*/ 	.short	(.L_153 - .L_152)
.L_152:
        /*0064*/ 	.word	0x00000008
.L_153:


//--------------------- .nv.info.u64_gt           --------------------------
	.section	.nv.info.u64_gt,"",@"SHT_CUDA_INFO"
	.sectionflags	@""
	.align	4


	//----- nvinfo : EIATTR_CUDA_API_VERSION
	.align		4
        /*0000*/ 	.byte	0x04, 0x37
        /*0002*/ 	.short	(.L_155 - .L_154)
.L_154:
        /*0004*/ 	.word	0x00000082


	//----- nvinfo : EIATTR_KPARAM_INFO
	.align		4
.L_155:
        /*0008*/ 	.byte	0x04, 0x17
        /*000a*/ 	.short	(.L_157 - .L_156)
.L_156:
        /*000c*/ 	.word	0x00000000
        /*0010*/ 	.short	0x0002
        /*0012*/ 	.short	0x0010
        /*0014*/ 	.byte	0x00, 0xf5, 0x21, 0x00


	//----- nvinfo : EIATTR_KPARAM_INFO
	.align		4
.L_157:
        /*0018*/ 	.byte	0x04, 0x17
        /*001a*/ 	.short	(.L_159 - .L_158)
.L_158:
        /*001c*/ 	.word	0x00000000
        /*0020*/ 	.short	0x0001
        /*0022*/ 	.short	0x0008
        /*0024*/ 	.byte	0x00, 0xf5, 0x21, 0x00


	//----- nvinfo : EIATTR_KPARAM_INFO
	.align		4
.L_159:
        /*0028*/ 	.byte	0x04, 0x17
        /*002a*/ 	.short	(.L_161 - .L_160)
.L_160:
        /*002c*/ 	.word	0x00000000
        /*0030*/ 	.short	0x0000
        /*0032*/ 	.short	0x0000
        /*0034*/ 	.byte	0x00, 0xf5, 0x21, 0x00


	//----- nvinfo : EIATTR_SPARSE_MMA_MASK
	.align		4
.L_161:
        /*0038*/ 	.byte	0x03, 0x50
        /*003a*/ 	.short	0x0000


	//----- nvinfo : EIATTR_MAXREG_COUNT
	.align		4
        /*003c*/ 	.byte	0x03, 0x1b
        /*003e*/ 	.short	0x00ff


	//----- nvinfo : EIATTR_MERCURY_ISA_VERSION
	.align		4
        /*0040*/ 	.byte	0x03, 0x5f
        /*0042*/ 	.short	0x0101


	//----- nvinfo : EIATTR_VRC_CTA_INIT_COUNT
	.align		4
        /*0044*/ 	.byte	0x02, 0x4a
	.zero		1
	.zero		1


	//----- nvinfo : EIATTR_EXIT_INSTR_OFFSETS
	.align		4
        /*0048*/ 	.byte	0x04, 0x1c
        /*004a*/ 	.short	(.L_163 - .L_162)


	//   ....[0]....
.L_162:
        /*004c*/ 	.word	0x00000130


	//----- nvinfo : EIATTR_CBANK_PARAM_SIZE
	.align		4
.L_163:
        /*0050*/ 	.byte	0x03, 0x19
        /*0052*/ 	.short	0x0018


	//----- nvinfo : EIATTR_PARAM_CBANK
	.align		4
        /*0054*/ 	.byte	0x04, 0x0a
        /*0056*/ 	.short	(.L_165 - .L_164)
	.align		4
.L_164:
        /*0058*/ 	.word	index@(.nv.constant0.u64_gt)
        /*005c*/ 	.short	0x0380
        /*005e*/ 	.short	0x0018


	//----- nvinfo : EIATTR_SW_WAR
	.align		4
.L_165:
        /*0060*/ 	.byte	0x04, 0x36
        /*0062*/ 	.short	(.L_167 - .L_166)
.L_166:
        /*0064*/ 	.word	0x00000008
.L_167:


//--------------------- .nv.info.u64_le           --------------------------
	.section	.nv.info.u64_le,"",@"SHT_CUDA_INFO"
	.sectionflags	@""
	.align	4


	//----- nvinfo : EIATTR_CUDA_API_VERSION
	.align		4
        /*0000*/ 	.byte	0x04, 0x37
        /*0002*/ 	.short	(.L_169 - .L_168)
.L_168:
        /*0004*/ 	.word	0x00000082


	//----- nvinfo : EIATTR_KPARAM_INFO
	.align		4
.L_169:
        /*0008*/ 	.byte	0x04, 0x17
        /*000a*/ 	.short	(.L_171 - .L_170)
.L_170:
        /*000c*/ 	.word	0x00000000
        /*0010*/ 	.short	0x0002
        /*0012*/ 	.short	0x0010
        /*0014*/ 	.byte	0x00, 0xf5, 0x21, 0x00


	//----- nvinfo : EIATTR_KPARAM_INFO
	.align		4
.L_171:
        /*0018*/ 	.byte	0x04, 0x17
        /*001a*/ 	.short	(.L_173 - .L_172)
.L_172:
        /*001c*/ 	.word	0x00000000
        /*0020*/ 	.short	0x0001
        /*0022*/ 	.short	0x0008
        /*0024*/ 	.byte	0x00, 0xf5, 0x21, 0x00


	//----- nvinfo : EIATTR_KPARAM_INFO
	.align		4
.L_173:
        /*0028*/ 	.byte	0x04, 0x17
        /*002a*/ 	.short	(.L_175 - .L_174)
.L_174:
        /*002c*/ 	.word	0x00000000
        /*0030*/ 	.short	0x0000
        /*0032*/ 	.short	0x0000
        /*0034*/ 	.byte	0x00, 0xf5, 0x21, 0x00


	//----- nvinfo : EIATTR_SPARSE_MMA_MASK
	.align		4
.L_175:
        /*0038*/ 	.byte	0x03, 0x50
        /*003a*/ 	.short	0x0000


	//----- nvinfo : EIATTR_MAXREG_COUNT
	.align		4
        /*003c*/ 	.byte	0x03, 0x1b
        /*003e*/ 	.short	0x00ff


	//----- nvinfo : EIATTR_MERCURY_ISA_VERSION
	.align		4
        /*0040*/ 	.byte	0x03, 0x5f
        /*0042*/ 	.short	0x0101


	//----- nvinfo : EIATTR_VRC_CTA_INIT_COUNT
	.align		4
        /*0044*/ 	.byte	0x02, 0x4a
	.zero		1
	.zero		1


	//----- nvinfo : EIATTR_EXIT_INSTR_OFFSETS
	.align		4
        /*0048*/ 	.byte	0x04, 0x1c
        /*004a*/ 	.short	(.L_177 - .L_176)


	//   ....[0]....
.L_176:
        /*004c*/ 	.word	0x00000130


	//----- nvinfo : EIATTR_CBANK_PARAM_SIZE
	.align		4
.L_177:
        /*0050*/ 	.byte	0x03, 0x19
        /*0052*/ 	.short	0x0018


	//----- nvinfo : EIATTR_PARAM_CBANK
	.align		4
        /*0054*/ 	.byte	0x04, 0x0a
        /*0056*/ 	.short	(.L_179 - .L_178)
	.align		4
.L_178:
        /*0058*/ 	.word	index@(.nv.constant0.u64_le)
        /*005c*/ 	.short	0x0380
        /*005e*/ 	.short	0x0018


	//----- nvinfo : EIATTR_SW_WAR
	.align		4
.L_179:
        /*0060*/ 	.byte	0x04, 0x36
        /*0062*/ 	.short	(.L_181 - .L_180)
.L_180:
        /*0064*/ 	.word	0x00000008
.L_181:


//--------------------- .nv.info.u64_lt           --------------------------
	.section	.nv.info.u64_lt,"",@"SHT_CUDA_INFO"
	.sectionflags	@""
	.align	4


	//----- nvinfo : EIATTR_CUDA_API_VERSION
	.align		4
        /*0000*/ 	.byte	0x04, 0x37
        /*0002*/ 	.short	(.L_183 - .L_182)
.L_182:
        /*0004*/ 	.word	0x00000082


	//----- nvinfo : EIATTR_KPARAM_INFO
	.align		4
.L_183:
        /*0008*/ 	.byte	0x04, 0x17
        /*000a*/ 	.short	(.L_185 - .L_184)
.L_184:
        /*000c*/ 	.word	0x00000000
        /*0010*/ 	.short	0x0002
        /*0012*/ 	.short	0x0010
        /*0014*/ 	.byte	0x00, 0xf5, 0x21, 0x00


	//----- nvinfo : EIATTR_KPARAM_INFO
	.align		4
.L_185:
        /*0018*/ 	.byte	0x04, 0x17
        /*001a*/ 	.short	(.L_187 - .L_186)
.L_186:
        /*001c*/ 	.word	0x00000000
        /*0020*/ 	.short	0x0001
        /*0022*/ 	.short	0x0008
        /*0024*/ 	.byte	0x00, 0xf5, 0x21, 0x00


	//----- nvinfo : EIATTR_KPARAM_INFO
	.align		4
.L_187:
        /*0028*/ 	.byte	0x04, 0x17
        /*002a*/ 	.short	(.L_189 - .L_188)
.L_188:
        /*002c*/ 	.word	0x00000000
        /*0030*/ 	.short	0x0000
        /*0032*/ 	.short	0x0000
        /*0034*/ 	.byte	0x00, 0xf5, 0x21, 0x00


	//----- nvinfo : EIATTR_SPARSE_MMA_MASK
	.align		4
.L_189:
        /*0038*/ 	.byte	0x03, 0x50
        /*003a*/ 	.short	0x0000


	//----- nvinfo : EIATTR_MAXREG_COUNT
	.align		4
        /*003c*/ 	.byte	0x03, 0x1b
        /*003e*/ 	.short	0x00ff


	//----- nvinfo : EIATTR_MERCURY_ISA_VERSION
	.align		4
        /*0040*/ 	.byte	0x03, 0x5f
        /*0042*/ 	.short	0x0101


	//----- nvinfo : EIATTR_VRC_CTA_INIT_COUNT
	.align		4
        /*0044*/ 	.byte	0x02, 0x4a
	.zero		1
	.zero		1


	//----- nvinfo : EIATTR_EXIT_INSTR_OFFSETS
	.align		4
        /*0048*/ 	.byte	0x04, 0x1c
        /*004a*/ 	.short	(.L_191 - .L_190)


	//   ....[0]....
.L_190:
        /*004c*/ 	.word	0x00000130


	//----- nvinfo : EIATTR_CBANK_PARAM_SIZE
	.align		4
.L_191:
        /*0050*/ 	.byte	0x03, 0x19
        /*0052*/ 	.short	0x0018


	//----- nvinfo : EIATTR_PARAM_CBANK
	.align		4
        /*0054*/ 	.byte	0x04, 0x0a
        /*0056*/ 	.short	(.L_193 - .L_192)
	.align		4
.L_192:
        /*0058*/ 	.word	index@(.nv.constant0.u64_lt)
        /*005c*/ 	.short	0x0380
        /*005e*/ 	.short	0x0018


	//----- nvinfo : EIATTR_SW_WAR
	.align		4
.L_193:
        /*0060*/ 	.byte	0x04, 0x36
        /*0062*/ 	.short	(.L_195 - .L_194)
.L_194:
        /*0064*/ 	.word	0x00000008
.L_195:


//--------------------- .nv.info.s64_ne           --------------------------
	.section	.nv.info.s64_ne,"",@"SHT_CUDA_INFO"
	.sectionflags	@""
	.align	4


	//----- nvinfo : EIATTR_CUDA_API_VERSION
	.align		4
        /*0000*/ 	.byte	0x04, 0x37
        /*0002*/ 	.short	(.L_197 - .L_196)
.L_196:
        /*0004*/ 	.word	0x00000082


	//----- nvinfo : EIATTR_KPARAM_INFO
	.align		4
.L_197:
        /*0008*/ 	.byte	0x04, 0x17
        /*000a*/ 	.short	(.L_199 - .L_198)
.L_198:
        /*000c*/ 	.word	0x00000000
        /*0010*/ 	.short	0x0002
        /*0012*/ 	.short	0x0010
        /*0014*/ 	.byte	0x00, 0xf5, 0x21, 0x00


	//----- nvinfo : EIATTR_KPARAM_INFO
	.align		4
.L_199:
        /*0018*/ 	.byte	0x04, 0x17
        /*001a*/ 	.short	(.L_201 - .L_200)
.L_200:
        /*001c*/ 	.word	0x00000000
        /*0020*/ 	.short	0x0001
        /*0022*/ 	.short	0x0008
        /*0024*/ 	.byte	0x00, 0xf5, 0x21, 0x00


	//----- nvinfo : EIATTR_KPARAM_INFO
	.align		4
.L_201:
        /*0028*/ 	.byte	0x04, 0x17
        /*002a*/ 	.short	(.L_203 - .L_202)
.L_202:
        /*002c*/ 	.word	0x00000000
        /*0030*/ 	.short	0x0000
        /*0032*/ 	.short	0x0000
        /*0034*/ 	.byte	0x00, 0xf5, 0x21, 0x00


	//----- nvinfo : EIATTR_SPARSE_MMA_MASK
	.align		4
.L_203:
        /*0038*/ 	.byte	0x03, 0x50
        /*003a*/ 	.short	0x0000


	//----- nvinfo : EIATTR_MAXREG_COUNT
	.align		4
        /*003c*/ 	.byte	0x03, 0x1b
        /*003e*/ 	.short	0x00ff


	//----- nvinfo : EIATTR_MERCURY_ISA_VERSION
	.align		4
        /*0040*/ 	.byte	0x03, 0x5f
        /*0042*/ 	.short	0x0101


	//----- nvinfo : EIATTR_VRC_CTA_INIT_COUNT
	.align		4
        /*0044*/ 	.byte	0x02, 0x4a
	.zero		1
	.zero		1


	//----- nvinfo : EIATTR_EXIT_INSTR_OFFSETS
	.align		4
        /*0048*/ 	.byte	0x04, 0x1c
        /*004a*/ 	.short	(.L_205 - .L_204)


	//   ....[0]....
.L_204:
        /*004c*/ 	.word	0x00000130


	//----- nvinfo : EIATTR_CBANK_PARAM_SIZE
	.align		4
.L_205:
        /*0050*/ 	.byte	0x03, 0x19
        /*0052*/ 	.short	0x0018


	//----- nvinfo : EIATTR_PARAM_CBANK
	.align		4
        /*0054*/ 	.byte	0x04, 0x0a
        /*0056*/ 	.short	(.L_207 - .L_206)
	.align		4
.L_206:
        /*0058*/ 	.word	index@(.nv.constant0.s64_ne)
        /*005c*/ 	.short	0x0380
        /*005e*/ 	.short	0x0018


	//----- nvinfo : EIATTR_SW_WAR
	.align		4
.L_207:
        /*0060*/ 	.byte	0x04, 0x36
        /*0062*/ 	.short	(.L_209 - .L_208)
.L_208:
        /*0064*/ 	.word	0x00000008
.L_209:


//--------------------- .nv.info.s64_eq           --------------------------
	.section	.nv.info.s64_eq,"",@"SHT_CUDA_INFO"
	.sectionflags	@""
	.align	4


	//----- nvinfo : EIATTR_CUDA_API_VERSION
	.align		4
        /*0000*/ 	.byte	0x04, 0x37
        /*0002*/ 	.short	(.L_211 - .L_210)
.L_210:
        /*0004*/ 	.word	0x00000082


	//----- nvinfo : EIATTR_KPARAM_INFO
	.align		4
.L_211:
        /*0008*/ 	.byte	0x04, 0x17
        /*000a*/ 	.short	(.L_213 - .L_212)
.L_212:
        /*000c*/ 	.word	0x00000000
        /*0010*/ 	.short	0x0002
        /*0012*/ 	.short	0x0010
        /*0014*/ 	.byte	0x00, 0xf5, 0x21, 0x00


	//----- nvinfo : EIATTR_KPARAM_INFO
	.align		4
.L_213:
        /*0018*/ 	.byte	0x04, 0x17
        /*001a*/ 	.short	(.L_215 - .L_214)
.L_214:
        /*001c*/ 	.word	0x00000000
        /*0020*/ 	.short	0x0001
        /*0022*/ 	.short	0x0008
        /*0024*/ 	.byte	0x00, 0xf5, 0x21, 0x00


	//----- nvinfo : EIATTR_KPARAM_INFO
	.align		4
.L_215:
        /*0028*/ 	.byte	0x04, 0x17
        /*002a*/ 	.short	(.L_217 - .L_216)
.L_216:
        /*002c*/ 	.word	0x00000000
        /*0030*/ 	.short	0x0000
        /*0032*/ 	.short	0x0000
        /*0034*/ 	.byte	0x00, 0xf5, 0x21, 0x00


	//----- nvinfo : EIATTR_SPARSE_MMA_MASK
	.align		4
.L_217:
        /*0038*/ 	.byte	0x03, 0x50
        /*003a*/ 	.short	0x0000


	//----- nvinfo : EIATTR_MAXREG_COUNT
	.align		4
        /*003c*/ 	.byte	0x03, 0x1b
        /*003e*/ 	.short	0x00ff


	//----- nvinfo : EIATTR_MERCURY_ISA_VERSION
	.align		4
        /*0040*/ 	.byte	0x03, 0x5f
        /*0042*/ 	.short	0x0101


	//----- nvinfo : EIATTR_VRC_CTA_INIT_COUNT
	.align		4
        /*0044*/ 	.byte	0x02, 0x4a
	.zero		1
	.zero		1


	//----- nvinfo : EIATTR_EXIT_INSTR_OFFSETS
	.align		4
        /*0048*/ 	.byte	0x04, 0x1c
        /*004a*/ 	.short	(.L_219 - .L_218)


	//   ....[0]....
.L_218:
        /*004c*/ 	.word	0x00000130


	//----- nvinfo : EIATTR_CBANK_PARAM_SIZE
	.align		4
.L_219:
        /*0050*/ 	.byte	0x03, 0x19
        /*0052*/ 	.short	0x0018


	//----- nvinfo : EIATTR_PARAM_CBANK
	.align		4
        /*0054*/ 	.byte	0x04, 0x0a
        /*0056*/ 	.short	(.L_221 - .L_220)
	.align		4
.L_220:
        /*0058*/ 	.word	index@(.nv.constant0.s64_eq)
        /*005c*/ 	.short	0x0380
        /*005e*/ 	.short	0x0018


	//----- nvinfo : EIATTR_SW_WAR
	.align		4
.L_221:
        /*0060*/ 	.byte	0x04, 0x36
        /*0062*/ 	.short	(.L_223 - .L_222)
.L_222:
        /*0064*/ 	.word	0x00000008
.L_223:


//--------------------- .nv.info.s64_ge           --------------------------
	.section	.nv.info.s64_ge,"",@"SHT_CUDA_INFO"
	.sectionflags	@""
	.align	4


	//----- nvinfo : EIATTR_CUDA_API_VERSION
	.align		4
        /*0000*/ 	.byte	0x04, 0x37
        /*0002*/ 	.short	(.L_225 - .L_224)
.L_224:
        /*0004*/ 	.word	0x00000082


	//----- nvinfo : EIATTR_KPARAM_INFO
	.align		4
.L_225:
        /*0008*/ 	.byte	0x04, 0x17
        /*000a*/ 	.short	(.L_227 - .L_226)
.L_226:
        /*000c*/ 	.word	0x00000000
        /*0010*/ 	.short	0x0002
        /*0012*/ 	.short	0x0010
        /*0014*/ 	.byte	0x00, 0xf5, 0x21, 0x00


	//----- nvinfo : EIATTR_KPARAM_INFO
	.align		4
.L_227:
        /*0018*/ 	.byte	0x04, 0x17
        /*001a*/ 	.short	(.L_229 - .L_228)
.L_228:
        /*001c*/ 	.word	0x00000000
        /*0020*/ 	.short	0x0001
        /*0022*/ 	.short	0x0008
        /*0024*/ 	.byte	0x00, 0xf5, 0x21, 0x00


	//----- nvinfo : EIATTR_KPARAM_INFO
	.align		4
.L_229:
        /*0028*/ 	.byte	0x04, 0x17
        /*002a*/ 	.short	(.L_231 - .L_230)
.L_230:
        /*002c*/ 	.word	0x00000000
        /*0030*/ 	.short	0x0000
        /*0032*/ 	.short	0x0000
        /*0034*/ 	.byte	0x00, 0xf5, 0x21, 0x00


	//----- nvinfo : EIATTR_SPARSE_MMA_MASK
	.align		4
.L_231:
        /*0038*/ 	.byte	0x03, 0x50
        /*003a*/ 	.short	0x0000


	//----- nvinfo : EIATTR_MAXREG_COUNT
	.align		4
        /*003c*/ 	.byte	0x03, 0x1b
        /*003e*/ 	.short	0x00ff


	//----- nvinfo : EIATTR_MERCURY_ISA_VERSION
	.align		4
        /*0040*/ 	.byte	0x03, 0x5f
        /*0042*/ 	.short	0x0101


	//----- nvinfo : EIATTR_VRC_CTA_INIT_COUNT
	.align		4
        /*0044*/ 	.byte	0x02, 0x4a
	.zero		1
	.zero		1


	//----- nvinfo : EIATTR_EXIT_INSTR_OFFSETS
	.align		4
        /*0048*/ 	.byte	0x04, 0x1c
        /*004a*/ 	.short	(.L_233 - .L_232)


	//   ....[0]....
.L_232:
        /*004c*/ 	.word	0x00000130


	//----- nvinfo : EIATTR_CBANK_PARAM_SIZE
	.align		4
.L_233:
        /*0050*/ 	.byte	0x03, 0x19
        /*0052*/ 	.short	0x0018


	//----- nvinfo : EIATTR_PARAM_CBANK
	.align		4
        /*0054*/ 	.byte	0x04, 0x0a
        /*0056*/ 	.short	(.L_235 - .L_234)
	.align		4
.L_234:
        /*0058*/ 	.word	index@(.nv.constant0.s64_ge)
        /*005c*/ 	.short	0x0380
        /*005e*/ 	.short	0x0018


	//----- nvinfo : EIATTR_SW_WAR
	.align		4
.L_235:
        /*0060*/ 	.byte	0x04, 0x36
        /*0062*/ 	.short	(.L_237 - .L_236)
.L_236:
        /*0064*/ 	.word	0x00000008
.L_237:


//--------------------- .nv.info.s64_gt           --------------------------
	.section	.nv.info.s64_gt,"",@"SHT_CUDA_INFO"
	.sectionflags	@""
	.align	4


	//----- nvinfo : EIATTR_CUDA_API_VERSION
	.align		4
        /*0000*/ 	.byte	0x04, 0x37
        /*0002*/ 	.short	(.L_239 - .L_238)
.L_238:
        /*0004*/ 	.word	0x00000082


	//----- nvinfo : EIATTR_KPARAM_INFO
	.align		4
.L_239:
        /*0008*/ 	.byte	0x04, 0x17
        /*000a*/ 	.short	(.L_241 - .L_240)
.L_240:
        /*000c*/ 	.word	0x00000000
        /*0010*/ 	.short	0x0002
        /*0012*/ 	.short	0x0010
        /*0014*/ 	.byte	0x00, 0xf5, 0x21, 0x00


	//----- nvinfo : EIATTR_KPARAM_INFO
	.align		4
.L_241:
        /*0018*/ 	.byte	0x04, 0x17
        /*001a*/ 	.short	(.L_243 - .L_242)
.L_242:
        /*001c*/ 	.word	0x00000000
        /*0020*/ 	.short	0x0001
        /*0022*/ 	.short	0x0008
        /*0024*/ 	.byte	0x00, 0xf5, 0x21, 0x00


	//----- nvinfo : EIATTR_KPARAM_INFO
	.align		4
.L_243:
        /*0028*/ 	.byte	0x04, 0x17
        /*002a*/ 	.short	(.L_245 - .L_244)
.L_244:
        /*002c*/ 	.word	0x00000000
        /*0030*/ 	.short	0x0000
        /*0032*/ 	.short	0x0000
        /*0034*/ 	.byte	0x00, 0xf5, 0x21, 0x00


	//----- nvinfo : EIATTR_SPARSE_MMA_MASK
	.align		4
.L_245:
        /*0038*/ 	.byte	0x03, 0x50
        /*003a*/ 	.short	0x0000


	//----- nvinfo : EIATTR_MAXREG_COUNT
	.align		4
        /*003c*/ 	.byte	0x03, 0x1b
        /*003e*/ 	.short	0x00ff


	//----- nvinfo : EIATTR_MERCURY_ISA_VERSION
	.align		4
        /*0040*/ 	.byte	0x03, 0x5f
        /*0042*/ 	.short	0x0101


	//----- nvinfo : EIATTR_VRC_CTA_INIT_COUNT
	.align		4
        /*0044*/ 	.byte	0x02, 0x4a
	.zero		1
	.zero		1


	//----- nvinfo : EIATTR_EXIT_INSTR_OFFSETS
	.align		4
        /*0048*/ 	.byte	0x04, 0x1c
        /*004a*/ 	.short	(.L_247 - .L_246)


	//   ....[0]....
.L_246:
        /*004c*/ 	.word	0x00000130


	//----- nvinfo : EIATTR_CBANK_PARAM_SIZE
	.align		4
.L_247:
        /*0050*/ 	.byte	0x03, 0x19
        /*0052*/ 	.short	0x0018


	//----- nvinfo : EIATTR_PARAM_CBANK
	.align		4
        /*0054*/ 	.byte	0x04, 0x0a
        /*0056*/ 	.short	(.L_249 - .L_248)
	.align		4
.L_248:
        /*0058*/ 	.word	index@(.nv.constant0.s64_gt)
        /*005c*/ 	.short	0x0380
        /*005e*/ 	.short	0x0018


	//----- nvinfo : EIATTR_SW_WAR
	.align		4
.L_249:
        /*0060*/ 	.byte	0x04, 0x36
        /*0062*/ 	.short	(.L_251 - .L_250)
.L_250:
        /*0064*/ 	.word	0x00000008
.L_251:


//--------------------- .nv.info.s64_le           --------------------------
	.section	.nv.info.s64_le,"",@"SHT_CUDA_INFO"
	.sectionflags	@""
	.align	4


	//----- nvinfo : EIATTR_CUDA_API_VERSION
	.align		4
        /*0000*/ 	.byte	0x04, 0x37
        /*0002*/ 	.short	(.L_253 - .L_252)
.L_252:
        /*0004*/ 	.word	0x00000082


	//----- nvinfo : EIATTR_KPARAM_INFO
	.align		4
.L_253:
        /*0008*/ 	.byte	0x04, 0x17
        /*000a*/ 	.short	(.L_255 - .L_254)
.L_254:
        /*000c*/ 	.word	0x00000000
        /*0010*/ 	.short	0x0002
        /*0012*/ 	.short	0x0010
        /*0014*/ 	.byte	0x00, 0xf5, 0x21, 0x00


	//----- nvinfo : EIATTR_KPARAM_INFO
	.align		4
.L_255:
        /*0018*/ 	.byte	0x04, 0x17
        /*001a*/ 	.short	(.L_257 - .L_256)
.L_256:
        /*001c*/ 	.word	0x00000000
        /*0020*/ 	.short	0x0001
        /*0022*/ 	.short	0x0008
        /*0024*/ 	.byte	0x00, 0xf5, 0x21, 0x00


	//----- nvinfo : EIATTR_KPARAM_INFO
	.align		4
.L_257:
        /*0028*/ 	.byte	0x04, 0x17
        /*002a*/ 	.short	(.L_259 - .L_258)
.L_258:
        /*002c*/ 	.word	0x00000000
        /*0030*/ 	.short	0x0000
        /*0032*/ 	.short	0x0000
        /*0034*/ 	.byte	0x00, 0xf5, 0x21, 0x00


	//----- nvinfo : EIATTR_SPARSE_MMA_MASK
	.align		4
.L_259:
        /*0038*/ 	.byte	0x03, 0x50
        /*003a*/ 	.short	0x0000


	//----- nvinfo : EIATTR_MAXREG_COUNT
	.align		4
        /*003c*/ 	.byte	0x03, 0x1b
        /*003e*/ 	.short	0x00ff


	//----- nvinfo : EIATTR_MERCURY_ISA_VERSION
	.align		4
        /*0040*/ 	.byte	0x03, 0x5f
        /*0042*/ 	.short	0x0101


	//----- nvinfo : EIATTR_VRC_CTA_INIT_COUNT
	.align		4
        /*0044*/ 	.byte	0x02, 0x4a
	.zero		1
	.zero		1


	//----- nvinfo : EIATTR_EXIT_INSTR_OFFSETS
	.align		4
        /*0048*/ 	.byte	0x04, 0x1c
        /*004a*/ 	.short	(.L_261 - .L_260)


	//   ....[0]....
.L_260:
        /*004c*/ 	.word	0x00000130


	//----- nvinfo : EIATTR_CBANK_PARAM_SIZE
	.align		4
.L_261:
        /*0050*/ 	.byte	0x03, 0x19
        /*0052*/ 	.short	0x0018


	//----- nvinfo : EIATTR_PARAM_CBANK
	.align		4
        /*0054*/ 	.byte	0x04, 0x0a
        /*0056*/ 	.short	(.L_263 - .L_262)
	.align		4
.L_262:
        /*0058*/ 	.word	index@(.nv.constant0.s64_le)
        /*005c*/ 	.short	0x0380
        /*005e*/ 	.short	0x0018


	//----- nvinfo : EIATTR_SW_WAR
	.align		4
.L_263:
        /*0060*/ 	.byte	0x04, 0x36
        /*0062*/ 	.short	(.L_265 - .L_264)
.L_264:
        /*0064*/ 	.word	0x00000008
.L_265:


//--------------------- .nv.info.s64_lt           --------------------------
	.section	.nv.info.s64_lt,"",@"SHT_CUDA_INFO"
	.sectionflags	@""
	.align	4


	//----- nvinfo : EIATTR_CUDA_API_VERSION
	.align		4
        /*0000*/ 	.byte	0x04, 0x37
        /*0002*/ 	.short	(.L_267 - .L_266)
.L_266:
        /*0004*/ 	.word	0x00000082


	//----- nvinfo : EIATTR_KPARAM_INFO
	.align		4
.L_267:
        /*0008*/ 	.byte	0x04, 0x17
        /*000a*/ 	.short	(.L_269 - .L_268)
.L_268:
        /*000c*/ 	.word	0x00000000
        /*0010*/ 	.short	0x0002
        /*0012*/ 	.short	0x0010
        /*0014*/ 	.byte	0x00, 0xf5, 0x21, 0x00


	//----- nvinfo : EIATTR_KPARAM_INFO
	.align		4
.L_269:
        /*0018*/ 	.byte	0x04, 0x17
        /*001a*/ 	.short	(.L_271 - .L_270)
.L_270:
        /*001c*/ 	.word	0x00000000
        /*0020*/ 	.short	0x0001
        /*0022*/ 	.short	0x0008
        /*0024*/ 	.byte	0x00, 0xf5, 0x21, 0x00


	//----- nvinfo : EIATTR_KPARAM_INFO
	.align		4
.L_271:
        /*0028*/ 	.byte	0x04, 0x17
        /*002a*/ 	.short	(.L_273 - .L_272)
.L_272:
        /*002c*/ 	.word	0x00000000
        /*0030*/ 	.short	0x0000
        /*0032*/ 	.short	0x0000
        /*0034*/ 	.byte	0x00, 0xf5, 0x21, 0x00


	//----- nvinfo : EIATTR_SPARSE_MMA_MASK
	.align		4
.L_273:
        /*0038*/ 	.byte	0x03, 0x50
        /*003a*/ 	.short	0x0000


	//----- nvinfo : EIATTR_MAXREG_COUNT
	.align		4
        /*003c*/ 	.byte	0x03, 0x1b
        /*003e*/ 	.short	0x00ff


	//----- nvinfo : EIATTR_MERCURY_ISA_VERSION
	.align		4
        /*0040*/ 	.byte	0x03, 0x5f
        /*0042*/ 	.short	0x0101


	//----- nvinfo : EIATTR_VRC_CTA_INIT_COUNT
	.align		4
        /*0044*/ 	.byte	0x02, 0x4a
	.zero		1
	.zero		1


	//----- nvinfo : EIATTR_EXIT_INSTR_OFFSETS
	.align		4
        /*0048*/ 	.byte	0x04, 0x1c
        /*004a*/ 	.short	(.L_275 - .L_274)


	//   ....[0]....
.L_274:
        /*004c*/ 	.word	0x00000130


	//----- nvinfo : EIATTR_CBANK_PARAM_SIZE
	.align		4
.L_275:
        /*0050*/ 	.byte	0x03, 0x19
        /*0052*/ 	.short	0x0018


	//----- nvinfo : EIATTR_PARAM_CBANK
	.align		4
        /*0054*/ 	.byte	0x04, 0x0a
        /*0056*/ 	.short	(.L_277 - .L_276)
	.align		4
.L_276:
        /*0058*/ 	.word	index@(.nv.constant0.s64_lt)
        /*005c*/ 	.short	0x0380
        /*005e*/ 	.short	0x0018


	//----- nvinfo : EIATTR_SW_WAR
	.align		4
.L_277:
        /*0060*/ 	.byte	0x04, 0x36
        /*0062*/ 	.short	(.L_279 - .L_278)
.L_278:
        /*0064*/ 	.word	0x00000008
.L_279:


//--------------------- .nv.callgraph             --------------------------
	.section	.nv.callgraph,"",@"SHT_CUDA_CALLGRAPH"
	.align	4
	.sectionentsize	8
	.align		4
        /*0000*/ 	.word	0x00000000
	.align		4
        /*0004*/ 	.word	0xffffffff
	.align		4
        /*0008*/ 	.word	0x00000000
	.align		4
        /*000c*/ 	.word	0xfffffffe
	.align		4
        /*0010*/ 	.word	0x00000000
	.align		4
        /*0014*/ 	.word	0xfffffffd
	.align		4
        /*0018*/ 	.word	0x00000000
	.align		4
        /*001c*/ 	.word	0xfffffffc


//--------------------- .text.u32_lt              --------------------------
	.section	.text.u32_lt,"ax",@progbits
	.align	128
        .global         u32_lt
        .type           u32_lt,@function
        .size           u32_lt,(.L_x_14 - u32_lt)
        .other          u32_lt,@"STO_CUDA_ENTRY STV_DEFAULT"
u32_lt:
.text.u32_lt:
[----:B------:R-:W-:Y:S01]  /*0000*/  LDC R1, c[0x0][0x37c] ;  /* 0x0000df00ff017b82 */ /* 0x000fe20000000800 */
[----:B------:R-:W0:Y:S07]  /*0010*/  S2R R0, SR_TID.X ;  /* 0x0000000000007919 */ /* 0x000e2e0000002100 */
[----:B------:R-:W0:Y:S01]  /*0020*/  S2UR UR6, SR_CTAID.X ;  /* 0x00000000000679c3 */ /* 0x000e220000002500 */
[----:B------:R-:W1:Y:S07]  /*0030*/  LDCU.64 UR4, c[0x0][0x358] ;  /* 0x00006b00ff0477ac */ /* 0x000e6e0008000a00 */
[----:B------:R-:W0:Y:S08]  /*0040*/  LDC R7, c[0x0][0x360] ;  /* 0x0000d800ff077b82 */ /* 0x000e300000000800 */
[----:B------:R-:W2:Y:S08]  /*0050*/  LDC.64 R2, c[0x0][0x380] ;  /* 0x0000e000ff027b82 */ /* 0x000eb00000000a00 */
[----:B------:R-:W3:Y:S01]  /*0060*/  LDC.64 R4, c[0x0][0x388] ;  /* 0x0000e200ff047b82 */ /* 0x000ee20000000a00 */
[----:B0-----:R-:W-:Y:S01]  /*0070*/  IMAD R7, R7, UR6, R0 ;  /* 0x0000000607077c24 */ /* 0x001fe2000f8e0200 */
[----:B------:R-:W0:Y:S03]  /*0080*/  LDCU.64 UR6, c[0x0][0x390] ;  /* 0x00007200ff0677ac */ /* 0x000e260008000a00 */
[----:B--2---:R-:W-:-:S06]  /*0090*/  IMAD.WIDE R2, R7, 0x4, R2 ;  /* 0x0000000407027825 */ /* 0x004fcc00078e0202 */
[----:B-1----:R-:W2:Y:S01]  /*00a0*/  LDG.E.CONSTANT R2, desc[UR4][R2.64] ;  /* 0x0000000402027981 */ /* 0x002ea2000c1e9900 */
[----:B---3--:R-:W-:-:S06]  /*00b0*/  IMAD.WIDE R4, R7, 0x4, R4 ;  /* 0x0000000407047825 */ /* 0x008fcc00078e0204 */
[----:B------:R-:W2:Y:S01]  /*00c0*/  LDG.E.CONSTANT R5, desc[UR4][R4.64] ;  /* 0x0000000404057981 */ /* 0x000ea2000c1e9900 */
[----:B0-----:R-:W-:-:S04]  /*00d0*/  IADD3 R6, P1, PT, R7, UR6, RZ ;  /* 0x0000000607067c10 */ /* 0x001fc8000ff3e0ff */
[----:B------:R-:W-:Y:S02]  /*00e0*/  LEA.HI.X.SX32 R7, R7, UR7, 0x1, P1 ;  /* 0x0000000707077c11 */ /* 0x000fe400088f0eff */
[----:B--2---:R-:W-:-:S04]  /*00f0*/  ISETP.GE.U32.AND P0, PT, R2, R5, PT ;  /* 0x000000050200720c */ /* 0x004fc80003f06070 */
[----:B------:R-:W-:-:S05]  /*0100*/  SEL R9, RZ, 0x1, P0 ;  /* 0x00000001ff097807 */ /* 0x000fca0000000000 */
[----:B------:R-:W-:Y:S01]  /*0110*/  STG.E.U8 desc[UR4][R6.64], R9 ;  /* 0x0000000906007986 */ /* 0x000fe2000c101104 */
[----:B------:R-:W-:Y:S05]  /*0120*/  EXIT ;  /* 0x000000000000794d */ /* 0x000fea0003800000 */
.L_x_0:
[----:B------:R-:W-:-:S00]  /*0130*/  BRA `(.L_x_0) ;  /* 0xfffffffc00fc7947 */ /* 0x000fc0000383ffff */
[----:B------:R-:W-:-:S00]  /*0140*/  NOP ;  /* 0x0000000000007918 */ /* 0x000fc00000000000 */
        /* <DEDUP_REMOVED lines=11> */
.L_x_14:


//--------------------- .text.s32_lt              --------------------------
	.section	.text.s32_lt,"ax",@progbits
	.align	128
        .global         s32_lt
        .type           s32_lt,@function
        .size           s32_lt,(.L_x_15 - s32_lt)
        .other          s32_lt,@"STO_CUDA_ENTRY STV_DEFAULT"
s32_lt:
.text.s32_lt:
        /* <DEDUP_REMOVED lines=15> */
[----:B--2---:R-:W-:-:S04]  /*00f0*/  ISETP.GE.AND P0, PT, R2, R5, PT ;  /* 0x000000050200720c */ /* 0x004fc80003f06270 */
[----:B------:R-:W-:-:S05]  /*0100*/  SEL R9, RZ, 0x1, P0 ;  /* 0x00000001ff097807 */ /* 0x000fca0000000000 */
[----:B------:R-:W-:Y:S01]  /*0110*/  STG.E.U8 desc[UR4][R6.64], R9 ;  /* 0x0000000906007986 */ /* 0x000fe2000c101104 */
[----:B------:R-:W-:Y:S05]  /*0120*/  EXIT ;  /* 0x000000000000794d */ /* 0x000fea0003800000 */
.L_x_1:
        /* <DEDUP_REMOVED lines=13> */
.L_x_15:


//--------------------- .text.u64_ne              --------------------------
	.section	.text.u64_ne,"ax",@progbits
	.align	128
        .global         u64_ne
        .type           u64_ne,@function
        .size           u64_ne,(.L_x_16 - u64_ne)
        .other          u64_ne,@"STO_CUDA_ENTRY STV_DEFAULT"
u64_ne:
.text.u64_ne:
        /* <DEDUP_REMOVED lines=10> */
[----:B-1----:R-:W2:Y:S01]  /*00a0*/  LDG.E.64.CONSTANT R2, desc[UR4][R2.64] ;  /* 0x0000000402027981 */ /* 0x002ea2000c1e9b00 */
[----:B---3--:R-:W-:-:S06]  /*00b0*/  IMAD.WIDE R4, R7, 0x8, R4 ;  /* 0x0000000807047825 */ /* 0x008fcc00078e0204 */
[----:B------:R-:W2:Y:S01]  /*00c0*/  LDG.E.64.CONSTANT R4, desc[UR4][R4.64] ;  /* 0x0000000404047981 */ /* 0x000ea2000c1e9b00 */
[----:B0-----:R-:W-:-:S04]  /*00d0*/  IADD3 R6, P1, PT, R7, UR6, RZ ;  /* 0x0000000607067c10 */ /* 0x001fc8000ff3e0ff */
[----:B------:R-:W-:Y:S02]  /*00e0*/  LEA.HI.X.SX32 R7, R7, UR7, 0x1, P1 ;  /* 0x0000000707077c11 */ /* 0x000fe400088f0eff */
[----:B--2---:R-:W-:-:S04]  /*00f0*/  ISETP.NE.U32.AND P0, PT, R2, R4, PT ;  /* 0x000000040200720c */ /* 0x004fc80003f05070 */
[----:B------:R-:W-:-:S04]  /*0100*/  ISETP.NE.AND.EX P0, PT, R3, R5, PT, P0 ;  /* 0x000000050300720c */ /* 0x000fc80003f05300 */
[----:B------:R-:W-:-:S05]  /*0110*/  SEL R9, RZ, 0x1, !P0 ;  /* 0x00000001ff097807 */ /* 0x000fca0004000000 */
[----:B------:R-:W-:Y:S01]  /*0120*/  STG.E.U8 desc[UR4][R6.64], R9 ;  /* 0x0000000906007986 */ /* 0x000fe2000c101104 */
[----:B------:R-:W-:Y:S05]  /*0130*/  EXIT ;  /* 0x000000000000794d */ /* 0x000fea0003800000 */
.L_x_2:
        /* <DEDUP_REMOVED lines=12> */
.L_x_16:


//--------------------- .text.u64_eq              --------------------------
	.section	.text.u64_eq,"ax",@progbits
	.align	128
        .global         u64_eq
        .type           u64_eq,@function
        .size           u64_eq,(.L_x_17 - u64_eq)
        .other          u64_eq,@"STO_CUDA_ENTRY STV_DEFAULT"
u64_eq:
.text.u64_eq:
        /* <DEDUP_REMOVED lines=17> */
[----:B------:R-:W-:-:S05]  /*0110*/  SEL R9, RZ, 0x1, P0 ;  /* 0x00000001ff097807 */ /* 0x000fca0000000000 */
[----:B------:R-:W-:Y:S01]  /*0120*/  STG.E.U8 desc[UR4][R6.64], R9 ;  /* 0x0000000906007986 */ /* 0x000fe2000c101104 */
[----:B------:R-:W-:Y:S05]  /*0130*/  EXIT ;  /* 0x000000000000794d */ /* 0x000fea0003800000 */
.L_x_3:
        /* <DEDUP_REMOVED lines=12> */
.L_x_17:


//--------------------- .text.u64_ge              --------------------------
	.section	.text.u64_ge,"ax",@progbits
	.align	128
        .global         u64_ge
        .type           u64_ge,@function
        .size           u64_ge,(.L_x_18 - u64_ge)
        .other          u64_ge,@"STO_CUDA_ENTRY STV_DEFAULT"
u64_ge:
.text.u64_ge:
        /* <DEDUP_REMOVED lines=15> */
[----:B--2---:R-:W-:-:S04]  /*00f0*/  ISETP.GE.U32.AND P0, PT, R2, R4, PT ;  /* 0x000000040200720c */ /* 0x004fc80003f06070 */
[----:B------:R-:W-:-:S04]  /*0100*/  ISETP.GE.U32.AND.EX P0, PT, R3, R5, PT, P0 ;  /* 0x000000050300720c */ /* 0x000fc80003f06100 */
[----:B------:R-:W-:-:S05]  /*0110*/  SEL R9, RZ, 0x1, !P0 ;  /* 0x00000001ff097807 */ /* 0x000fca0004000000 */
[----:B------:R-:W-:Y:S01]  /*0120*/  STG.E.U8 desc[UR4][R6.64], R9 ;  /* 0x0000000906007986 */ /* 0x000fe2000c101104 */
[----:B------:R-:W-:Y:S05]  /*0130*/  EXIT ;  /* 0x000000000000794d */ /* 0x000fea0003800000 */
.L_x_4:
        /* <DEDUP_REMOVED lines=12> */
.L_x_18:


//--------------------- .text.u64_gt              --------------------------
	.section	.text.u64_gt,"ax",@progbits
	.align	128
        .global         u64_gt
        .type           u64_gt,@function
        .size           u64_gt,(.L_x_19 - u64_gt)
        .other          u64_gt,@"STO_CUDA_ENTRY STV_DEFAULT"
u64_gt:
.text.u64_gt:
        /* <DEDUP_REMOVED lines=15> */
[----:B--2---:R-:W-:-:S04]  /*00f0*/  ISETP.GT.U32.AND P0, PT, R2, R4, PT ;  /* 0x000000040200720c */ /* 0x004fc80003f04070 */
[----:B------:R-:W-:-:S04]  /*0100*/  ISETP.GT.U32.AND.EX P0, PT, R3, R5, PT, P0 ;  /* 0x000000050300720c */ /* 0x000fc80003f04100 */
[----:B------:R-:W-:-:S05]  /*0110*/  SEL R9, RZ, 0x1, !P0 ;  /* 0x00000001ff097807 */ /* 0x000fca0004000000 */
[----:B------:R-:W-:Y:S01]  /*0120*/  STG.E.U8 desc[UR4][R6.64], R9 ;  /* 0x0000000906007986 */ /* 0x000fe2000c101104 */
[----:B------:R-:W-:Y:S05]  /*0130*/  EXIT ;  /* 0x000000000000794d */ /* 0x000fea0003800000 */
.L_x_5:
        /* <DEDUP_REMOVED lines=12> */
.L_x_19:


//--------------------- .text.u64_le              --------------------------
	.section	.text.u64_le,"ax",@progbits
	.align	128
        .global         u64_le
        .type           u64_le,@function
        .size           u64_le,(.L_x_20 - u64_le)
        .other          u64_le,@"STO_CUDA_ENTRY STV_DEFAULT"
u64_le:
.text.u64_le:
        /* <DEDUP_REMOVED lines=17> */
[----:B------:R-:W-:-:S05]  /*0110*/  SEL R9, RZ, 0x1, P0 ;  /* 0x00000001ff097807 */ /* 0x000fca0000000000 */
[----:B------:R-:W-:Y:S01]  /*0120*/  STG.E.U8 desc[UR4][R6.64], R9 ;  /* 0x0000000906007986 */ /* 0x000fe2000c101104 */
[----:B------:R-:W-:Y:S05]  /*0130*/  EXIT ;  /* 0x000000000000794d */ /* 0x000fea0003800000 */
.L_x_6:
        /* <DEDUP_REMOVED lines=12> */
.L_x_20:


//--------------------- .text.u64_lt              --------------------------
	.section	.text.u64_lt,"ax",@progbits
	.align	128
        .global         u64_lt
        .type           u64_lt,@function
        .size           u64_lt,(.L_x_21 - u64_lt)
        .other          u64_lt,@"STO_CUDA_ENTRY STV_DEFAULT"
u64_lt:
.text.u64_lt:
        /* <DEDUP_REMOVED lines=17> */
[----:B------:R-:W-:-:S05]  /*0110*/  SEL R9, RZ, 0x1, P0 ;  /* 0x00000001ff097807 */ /* 0x000fca0000000000 */
[----:B------:R-:W-:Y:S01]  /*0120*/  STG.E.U8 desc[UR4][R6.64], R9 ;  /* 0x0000000906007986 */ /* 0x000fe2000c101104 */
[----:B------:R-:W-:Y:S05]  /*0130*/  EXIT ;  /* 0x000000000000794d */ /* 0x000fea0003800000 */
.L_x_7:
        /* <DEDUP_REMOVED lines=12> */
.L_x_21:


//--------------------- .text.s64_ne              --------------------------
	.section	.text.s64_ne,"ax",@progbits
	.align	128
        .global         s64_ne
        .type           s64_ne,@function
        .size           s64_ne,(.L_x_22 - s64_ne)
        .other          s64_ne,@"STO_CUDA_ENTRY STV_DEFAULT"
s64_ne:
.text.s64_ne:
        /* <DEDUP_REMOVED lines=20> */
.L_x_8:
        /* <DEDUP_REMOVED lines=12> */
.L_x_22:


//--------------------- .text.s64_eq              --------------------------
	.section	.text.s64_eq,"ax",@progbits
	.align	128
        .global         s64_eq
        .type           s64_eq,@function
        .size           s64_eq,(.L_x_23 - s64_eq)
        .other          s64_eq,@"STO_CUDA_ENTRY STV_DEFAULT"
s64_eq:
.text.s64_eq:
        /* <DEDUP_REMOVED lines=20> */
.L_x_9:
        /* <DEDUP_REMOVED lines=12> */
.L_x_23:


//--------------------- .text.s64_ge              --------------------------
	.section	.text.s64_ge,"ax",@progbits
	.align	128
        .global         s64_ge
        .type           s64_ge,@function
        .size           s64_ge,(.L_x_24 - s64_ge)
        .other          s64_ge,@"STO_CUDA_ENTRY STV_DEFAULT"
s64_ge:
.text.s64_ge:
        /* <DEDUP_REMOVED lines=16> */
[----:B------:R-:W-:-:S04]  /*0100*/  ISETP.GE.AND.EX P0, PT, R3, R5, PT, P0 ;  /* 0x000000050300720c */ /* 0x000fc80003f06300 */
[----:B------:R-:W-:-:S05]  /*0110*/  SEL R9, RZ, 0x1, !P0 ;  /* 0x00000001ff097807 */ /* 0x000fca0004000000 */
[----:B------:R-:W-:Y:S01]  /*0120*/  STG.E.U8 desc[UR4][R6.64], R9 ;  /* 0x0000000906007986 */ /* 0x000fe2000c101104 */
[----:B------:R-:W-:Y:S05]  /*0130*/  EXIT ;  /* 0x000000000000794d */ /* 0x000fea0003800000 */
.L_x_10:
        /* <DEDUP_REMOVED lines=12> */
.L_x_24:


//--------------------- .text.s64_gt              --------------------------
	.section	.text.s64_gt,"ax",@progbits
	.align	128
        .global         s64_gt
        .type           s64_gt,@function
        .size           s64_gt,(.L_x_25 - s64_gt)
        .other          s64_gt,@"STO_CUDA_ENTRY STV_DEFAULT"
s64_gt:
.text.s64_gt:
        /* <DEDUP_REMOVED lines=16> */
[----:B------:R-:W-:-:S04]  /*0100*/  ISETP.GT.AND.EX P0, PT, R3, R5, PT, P0 ;  /* 0x000000050300720c */ /* 0x000fc80003f04300 */
[----:B------:R-:W-:-:S05]  /*0110*/  SEL R9, RZ, 0x1, !P0 ;  /* 0x00000001ff097807 */ /* 0x000fca0004000000 */
[----:B------:R-:W-:Y:S01]  /*0120*/  STG.E.U8 desc[UR4][R6.64], R9 ;  /* 0x0000000906007986 */ /* 0x000fe2000c101104 */
[----:B------:R-:W-:Y:S05]  /*0130*/  EXIT ;  /* 0x000000000000794d */ /* 0x000fea0003800000 */
.L_x_11:
        /* <DEDUP_REMOVED lines=12> */
.L_x_25:


//--------------------- .text.s64_le              --------------------------
	.section	.text.s64_le,"ax",@progbits
	.align	128
        .global         s64_le
        .type           s64_le,@function
        .size           s64_le,(.L_x_26 - s64_le)
        .other          s64_le,@"STO_CUDA_ENTRY STV_DEFAULT"
s64_le:
.text.s64_le:
        /* <DEDUP_REMOVED lines=17> */
[----:B------:R-:W-:-:S05]  /*0110*/  SEL R9, RZ, 0x1, P0 ;  /* 0x00000001ff097807 */ /* 0x000fca0000000000 */
[----:B------:R-:W-:Y:S01]  /*0120*/  STG.E.U8 desc[UR4][R6.64], R9 ;  /* 0x0000000906007986 */ /* 0x000fe2000c101104 */
[----:B------:R-:W-:Y:S05]  /*0130*/  EXIT ;  /* 0x000000000000794d */ /* 0x000fea0003800000 */
.L_x_12:
        /* <DEDUP_REMOVED lines=12> */
.L_x_26:


//--------------------- .text.s64_lt              --------------------------
	.section	.text.s64_lt,"ax",@progbits
	.align	128
        .global         s64_lt
        .type           s64_lt,@function
        .size           s64_lt,(.L_x_27 - s64_lt)
        .other          s64_lt,@"STO_CUDA_ENTRY STV_DEFAULT"
s64_lt:
.text.s64_lt:
        /* <DEDUP_REMOVED lines=17> */
[----:B------:R-:W-:-:S05]  /*0110*/  SEL R9, RZ, 0x1, P0 ;  /* 0x00000001ff097807 */ /* 0x000fca0000000000 */
[----:B------:R-:W-:Y:S01]  /*0120*/  STG.E.U8 desc[UR4][R6.64], R9 ;  /* 0x0000000906007986 */ /* 0x000fe2000c101104 */
[----:B------:R-:W-:Y:S05]  /*0130*/  EXIT ;  /* 0x000000000000794d */ /* 0x000fea0003800000 */
.L_x_13:
        /* <DEDUP_REMOVED lines=12> */
.L_x_27:


//--------------------- .nv.shared.reserved.0     --------------------------
	.section	.nv.shared.reserved.0,"aw",@nobits
	.weak		__nv_reservedSMEM_offset_0_alias
	.size		__nv_reservedSMEM_offset_0_alias, 0, 64
	.other		__nv_reservedSMEM_offset_0_alias,@"STO_CUDA_RESERVED_SHARED STV_DEFAULT"
__nv_reservedSMEM_offset_0_alias:
	.zero		0
	.zero		64


//--------------------- .nv.constant0.u32_lt      --------------------------
	.section	.nv.constant0.u32_lt,"a",@progbits
	.sectionflags	@""
	.align	4
.nv.constant0.u32_lt:
	.zero		920


//--------------------- .nv.constant0.s32_lt      --------------------------
	.section	.nv.constant0.s32_lt,"a",@progbits
	.sectionflags	@""
	.align	4
.nv.constant0.s32_lt:
	.zero		920


//--------------------- .nv.constant0.u64_ne      --------------------------
	.section	.nv.constant0.u64_ne,"a",@progbits
	.sectionflags	@""
	.align	4
.nv.constant0.u64_ne:
	.zero		920


//--------------------- .nv.constant0.u64_eq      --------------------------
	.section	.nv.constant0.u64_eq,"a",@progbits
	.sectionflags	@""
	.align	4
.nv.constant0.u64_eq:
	.zero		920


//--------------------- .nv.constant0.u64_ge      --------------------------
	.section	.nv.constant0.u64_ge,"a",@progbits
	.sectionflags	@""
	.align	4
.nv.constant0.u64_ge:
	.zero		920


//--------------------- .nv.constant0.u64_gt      --------------------------
	.section	.nv.constant0.u64_gt,"a",@progbits
	.sectionflags	@""
	.align	4
.nv.constant0.u64_gt:
	.zero		920


//--------------------- .nv.constant0.u64_le      --------------------------
	.section	.nv.constant0.u64_le,"a",@progbits
	.sectionflags	@""
	.align	4
.nv.constant0.u64_le:
	.zero		920


//--------------------- .nv.constant0.u64_lt      --------------------------
	.section	.nv.constant0.u64_lt,"a",@progbits
	.sectionflags	@""
	.align	4
.nv.constant0.u64_lt:
	.zero		920


//--------------------- .nv.constant0.s64_ne      --------------------------
	.section	.nv.constant0.s64_ne,"a",@progbits
	.sectionflags	@""
	.align	4
.nv.constant0.s64_ne:
	.zero		920


//--------------------- .nv.constant0.s64_eq      --------------------------
	.section	.nv.constant0.s64_eq,"a",@progbits
	.sectionflags	@""
	.align	4
.nv.constant0.s64_eq:
	.zero		920


//--------------------- .nv.constant0.s64_ge      --------------------------
	.section	.nv.constant0.s64_ge,"a",@progbits
	.sectionflags	@""
	.align	4
.nv.constant0.s64_ge:
	.zero		920


//--------------------- .nv.constant0.s64_gt      --------------------------
	.section	.nv.constant0.s64_gt,"a",@progbits
	.sectionflags	@""
	.align	4
.nv.constant0.s64_gt:
	.zero		920


//--------------------- .nv.constant0.s64_le      --------------------------
	.section	.nv.constant0.s64_le,"a",@progbits
	.sectionflags	@""
	.align	4
.nv.constant0.s64_le:
	.zero		920


//--------------------- .nv.constant0.s64_lt      --------------------------
	.section	.nv.constant0.s64_lt,"a",@progbits
	.sectionflags	@""
	.align	4
.nv.constant0.s64_lt:
	.zero		920


//--------------------- SYMBOLS --------------------------

	.type		.nv.reservedSmem.offset0,@object
	.size		.nv.reservedSmem.offset0,0x4
